def attn_fwd(
    Q,
    K,
    V,
    Out,
    Lse,
    sm_scale,
    stride_qz,
    stride_qh,
    stride_qm,
    stride_qk,
    stride_kz,
    stride_kh,
    stride_kn,
    stride_kk,
    stride_vz,
    stride_vh,
    stride_vn,
    stride_vk,
    stride_oz,
    stride_oh,
    stride_om,
    stride_ok,
    seqlen_q,
    seqlen_k,
    BLOCK_M: tl.constexpr,
    BLOCK_N: tl.constexpr,
    HEAD_DIM: tl.constexpr,
    CAUSAL: tl.constexpr,
):
    start_m = tl.program_id(0)
    off_hz = tl.program_id(1)
    q_off = off_hz * stride_qh
    k_off = off_hz * stride_kh
    v_off = off_hz * stride_vh
    offs_m = start_m * BLOCK_M + tl.arange(0, BLOCK_M)
    offs_d = tl.arange(0, HEAD_DIM)
    offs_n = tl.arange(0, BLOCK_N)
    q_ptrs = Q + q_off + offs_m[:, None] * stride_qm + offs_d[None, :] * stride_qk
    k_ptrs = K + k_off + offs_d[:, None] * stride_kk + offs_n[None, :] * stride_kn
    v_ptrs = V + v_off + offs_n[:, None] * stride_vn + offs_d[None, :] * stride_vk
    m_i = tl.full([BLOCK_M], float("-inf"), dtype=tl.float32)
    l_i = tl.zeros([BLOCK_M], dtype=tl.float32) + 1.0
    acc = tl.zeros([BLOCK_M, HEAD_DIM], dtype=tl.float32)
    q = tl.load(q_ptrs)
    acc, l_i, m_i = _attn_fwd_inner(
        acc,
        l_i,
        m_i,
        q,
        k_ptrs,
        v_ptrs,
        sm_scale,
        stride_kn,
        stride_vn,
        start_m,
        seqlen_k,
        BLOCK_M,
        BLOCK_N,
        HEAD_DIM,
        CAUSAL,
    )
    acc = acc / l_i[:, None]
    lse = m_i + tl.math.log2(l_i) / 1.4426950408889634
    o_ptrs = (
        Out
        + off_hz * stride_oh
        + offs_m[:, None] * stride_om
        + offs_d[None, :] * stride_ok
    )
    tl.store(o_ptrs, acc.to(Out.dtype.element_ty))
    tl.store(Lse + off_hz * seqlen_q + offs_m, lse)

# config = {"BLOCK_M": 32, "BLOCK_N": 32, "HEAD_DIM": 256, "arch": "sm_90", "causal": false, "dtype": "fp16", "num_stages": 2, "num_warps": 8}
# arch = sm_90


// ===== COMPILED SASS (sm_90a) =====

	.target	sm_90a

	.elftype	@"ET_EXEC"


//--------------------- .note.nv.tkinfo           --------------------------
	.section	.note.nv.tkinfo,"",@"SHT_NOTE"
	.sectionflags	@"SHF_NOTE_NV_TKINFO"
	.tkinfo
        /*0018*/ 	.word	0x00000002
        /*0030*/ 	.string	""
        /*0030*/ 	.string	"ptxas"
        /*0030*/ 	.string	"Cuda compilation tools, release 13.0, V13.0.88"
        /*0030*/ 	.string	"Build cuda_13.0.r13.0/compiler.36424714_0"
        /*0030*/ 	.string	"-v  -suppress-debug-info  -lineinfo  -arch sm_90a "



//--------------------- .note.nv.cuinfo           --------------------------
	.section	.note.nv.cuinfo,"",@"SHT_NOTE"
	.sectionflags	@"SHF_NOTE_NV_CUINFO"
        /*0018*/ 	.short	0x0002
        /*001a*/ 	.short	0x005a
        /*001c*/ 	.short	0x0082
	.zero		2


//--------------------- .nv.info                  --------------------------
	.section	.nv.info,"",@"SHT_CUDA_INFO"
	.align	4


	//----- nvinfo : EIATTR_REGCOUNT
	.align		4
        /*0000*/ 	.byte	0x04, 0x2f
        /*0002*/ 	.short	(.L_2 - .L_1)
	.align		4
.L_1:
        /*0004*/ 	.word	index@(attn_fwd)
        /*0008*/ 	.word	0x000000f1


	//----- nvinfo : EIATTR_FRAME_SIZE
	.align		4
.L_2:
        /*000c*/ 	.byte	0x04, 0x11
        /*000e*/ 	.short	(.L_4 - .L_3)
	.align		4
.L_3:
        /*0010*/ 	.word	index@(attn_fwd)
        /*0014*/ 	.word	0x00000000


	//----- nvinfo : EIATTR_MIN_STACK_SIZE
	.align		4
.L_4:
        /*0018*/ 	.byte	0x04, 0x12
        /*001a*/ 	.short	(.L_6 - .L_5)
	.align		4
.L_5:
        /*001c*/ 	.word	index@(attn_fwd)
        /*0020*/ 	.word	0x00000000
.L_6:


//--------------------- .nv.compat                --------------------------
	.section	.nv.compat,"",@"SHT_CUDA_COMPAT_INFO"
	.align	4
        /*0000*/ 	.byte	0x02, 0x09, 0x01, 0x00, 0x02, 0x02, 0x01, 0x00, 0x02, 0x05, 0x05, 0x00, 0x03, 0x07, 0x01, 0x01
        /*0010*/ 	.byte	0x02, 0x03, 0x00, 0x00, 0x02, 0x06, 0x01, 0x00, 0x04, 0x0b, 0x08, 0x00, 0x00, 0x00, 0x00, 0x00
        /*0020*/ 	.byte	0x00, 0x00, 0x00, 0x00


//--------------------- .nv.info.attn_fwd         --------------------------
	.section	.nv.info.attn_fwd,"",@"SHT_CUDA_INFO"
	.sectionflags	@""
	.align	4


	//----- nvinfo : EIATTR_CUDA_API_VERSION
	.align		4
        /*0000*/ 	.byte	0x04, 0x37
        /*0002*/ 	.short	(.L_8 - .L_7)
.L_7:
        /*0004*/ 	.word	0x00000082


	//----- nvinfo : EIATTR_KPARAM_INFO
	.align		4
.L_8:
        /*0008*/ 	.byte	0x04, 0x17
        /*000a*/ 	.short	(.L_10 - .L_9)
.L_9:
        /*000c*/ 	.word	0x00000000
        /*0010*/ 	.short	0x0019
        /*0012*/ 	.short	0x0080
        /*0014*/ 	.byte	0x00, 0xf4, 0x21, 0x00


	//----- nvinfo : EIATTR_KPARAM_INFO
	.align		4
.L_10:
        /*0018*/ 	.byte	0x04, 0x17
        /*001a*/ 	.short	(.L_12 - .L_11)
.L_11:
        /*001c*/ 	.word	0x00000000
        /*0020*/ 	.short	0x0018
        /*0022*/ 	.short	0x0078
        /*0024*/ 	.byte	0x00, 0xf4, 0x21, 0x00


	//----- nvinfo : EIATTR_KPARAM_INFO
	.align		4
.L_12:
        /*0028*/ 	.byte	0x04, 0x17
        /*002a*/ 	.short	(.L_14 - .L_13)
.L_13:
        /*002c*/ 	.word	0x00000000
        /*0030*/ 	.short	0x0017
        /*0032*/ 	.short	0x0070
        /*0034*/ 	.byte	0x00, 0xf0, 0x11, 0x00


	//----- nvinfo : EIATTR_KPARAM_INFO
	.align		4
.L_14:
        /*0038*/ 	.byte	0x04, 0x17
        /*003a*/ 	.short	(.L_16 - .L_15)
.L_15:
        /*003c*/ 	.word	0x00000000
        /*0040*/ 	.short	0x0016
        /*0042*/ 	.short	0x006c
        /*0044*/ 	.byte	0x00, 0xf0, 0x11, 0x00


	//----- nvinfo : EIATTR_KPARAM_INFO
	.align		4
.L_16:
        /*0048*/ 	.byte	0x04, 0x17
        /*004a*/ 	.short	(.L_18 - .L_17)
.L_17:
        /*004c*/ 	.word	0x00000000
        /*0050*/ 	.short	0x0015
        /*0052*/ 	.short	0x0068
        /*0054*/ 	.byte	0x00, 0xf0, 0x11, 0x00


	//----- nvinfo : EIATTR_KPARAM_INFO
	.align		4
.L_18:
        /*0058*/ 	.byte	0x04, 0x17
        /*005a*/ 	.short	(.L_20 - .L_19)
.L_19:
        /*005c*/ 	.word	0x00000000
        /*0060*/ 	.short	0x0014
        /*0062*/ 	.short	0x0064
        /*0064*/ 	.byte	0x00, 0xf0, 0x11, 0x00


	//----- nvinfo : EIATTR_KPARAM_INFO
	.align		4
.L_20:
        /*0068*/ 	.byte	0x04, 0x17
        /*006a*/ 	.short	(.L_22 - .L_21)
.L_21:
        /*006c*/ 	.word	0x00000000
        /*0070*/ 	.short	0x0013
        /*0072*/ 	.short	0x0060
        /*0074*/ 	.byte	0x00, 0xf0, 0x11, 0x00


	//----- nvinfo : EIATTR_KPARAM_INFO
	.align		4
.L_22:
        /*0078*/ 	.byte	0x04, 0x17
        /*007a*/ 	.short	(.L_24 - .L_23)
.L_23:
        /*007c*/ 	.word	0x00000000
        /*0080*/ 	.short	0x0012
        /*0082*/ 	.short	0x005c
        /*0084*/ 	.byte	0x00, 0xf0, 0x11, 0x00


	//----- nvinfo : EIATTR_KPARAM_INFO
	.align		4
.L_24:
        /*0088*/ 	.byte	0x04, 0x17
        /*008a*/ 	.short	(.L_26 - .L_25)
.L_25:
        /*008c*/ 	.word	0x00000000
        /*0090*/ 	.short	0x0011
        /*0092*/ 	.short	0x0058
        /*0094*/ 	.byte	0x00, 0xf0, 0x11, 0x00


	//----- nvinfo : EIATTR_KPARAM_INFO
	.align		4
.L_26:
        /*0098*/ 	.byte	0x04, 0x17
        /*009a*/ 	.short	(.L_28 - .L_27)
.L_27:
        /*009c*/ 	.word	0x00000000
        /*00a0*/ 	.short	0x0010
        /*00a2*/ 	.short	0x0054
        /*00a4*/ 	.byte	0x00, 0xf0, 0x11, 0x00


	//----- nvinfo : EIATTR_KPARAM_INFO
	.align		4
.L_28:
        /*00a8*/ 	.byte	0x04, 0x17
        /*00aa*/ 	.short	(.L_30 - .L_29)
.L_29:
        /*00ac*/ 	.word	0x00000000
        /*00b0*/ 	.short	0x000f
        /*00b2*/ 	.short	0x0050
        /*00b4*/ 	.byte	0x00, 0xf0, 0x11, 0x00


	//----- nvinfo : EIATTR_KPARAM_INFO
	.align		4
.L_30:
        /*00b8*/ 	.byte	0x04, 0x17
        /*00ba*/ 	.short	(.L_32 - .L_31)
.L_31:
        /*00bc*/ 	.word	0x00000000
        /*00c0*/ 	.short	0x000e
        /*00c2*/ 	.short	0x004c
        /*00c4*/ 	.byte	0x00, 0xf0, 0x11, 0x00


	//----- nvinfo : EIATTR_KPARAM_INFO
	.align		4
.L_32:
        /*00c8*/ 	.byte	0x04, 0x17
        /*00ca*/ 	.short	(.L_34 - .L_33)
.L_33:
        /*00cc*/ 	.word	0x00000000
        /*00d0*/ 	.short	0x000d
        /*00d2*/ 	.short	0x0048
        /*00d4*/ 	.byte	0x00, 0xf0, 0x11, 0x00


	//----- nvinfo : EIATTR_KPARAM_INFO
	.align		4
.L_34:
        /*00d8*/ 	.byte	0x04, 0x17
        /*00da*/ 	.short	(.L_36 - .L_35)
.L_35:
        /*00dc*/ 	.word	0x00000000
        /*00e0*/ 	.short	0x000c
        /*00e2*/ 	.short	0x0044
        /*00e4*/ 	.byte	0x00, 0xf0, 0x11, 0x00


	//----- nvinfo : EIATTR_KPARAM_INFO
	.align		4
.L_36:
        /*00e8*/ 	.byte	0x04, 0x17
        /*00ea*/ 	.short	(.L_38 - .L_37)
.L_37:
        /*00ec*/ 	.word	0x00000000
        /*00f0*/ 	.short	0x000b
        /*00f2*/ 	.short	0x0040
        /*00f4*/ 	.byte	0x00, 0xf0, 0x11, 0x00


	//----- nvinfo : EIATTR_KPARAM_INFO
	.align		4
.L_38:
        /*00f8*/ 	.byte	0x04, 0x17
        /*00fa*/ 	.short	(.L_40 - .L_39)
.L_39:
        /*00fc*/ 	.word	0x00000000
        /*0100*/ 	.short	0x000a
        /*0102*/ 	.short	0x003c
        /*0104*/ 	.byte	0x00, 0xf0, 0x11, 0x00


	//----- nvinfo : EIATTR_KPARAM_INFO
	.align		4
.L_40:
        /*0108*/ 	.byte	0x04, 0x17
        /*010a*/ 	.short	(.L_42 - .L_41)
.L_41:
        /*010c*/ 	.word	0x00000000
        /*0110*/ 	.short	0x0009
        /*0112*/ 	.short	0x0038
        /*0114*/ 	.byte	0x00, 0xf0, 0x11, 0x00


	//----- nvinfo : EIATTR_KPARAM_INFO
	.align		4
.L_42:
        /*0118*/ 	.byte	0x04, 0x17
        /*011a*/ 	.short	(.L_44 - .L_43)
.L_43:
        /*011c*/ 	.word	0x00000000
        /*0120*/ 	.short	0x0008
        /*0122*/ 	.short	0x0034
        /*0124*/ 	.byte	0x00, 0xf0, 0x11, 0x00


	//----- nvinfo : EIATTR_KPARAM_INFO
	.align		4
.L_44:
        /*0128*/ 	.byte	0x04, 0x17
        /*012a*/ 	.short	(.L_46 - .L_45)
.L_45:
        /*012c*/ 	.word	0x00000000
        /*0130*/ 	.short	0x0007
        /*0132*/ 	.short	0x0030
        /*0134*/ 	.byte	0x00, 0xf0, 0x11, 0x00


	//----- nvinfo : EIATTR_KPARAM_INFO
	.align		4
.L_46:
        /*0138*/ 	.byte	0x04, 0x17
        /*013a*/ 	.short	(.L_48 - .L_47)
.L_47:
        /*013c*/ 	.word	0x00000000
        /*0140*/ 	.short	0x0006
        /*0142*/ 	.short	0x002c
        /*0144*/ 	.byte	0x00, 0xf0, 0x11, 0x00


	//----- nvinfo : EIATTR_KPARAM_INFO
	.align		4
.L_48:
        /*0148*/ 	.byte	0x04, 0x17
        /*014a*/ 	.short	(.L_50 - .L_49)
.L_49:
        /*014c*/ 	.word	0x00000000
        /*0150*/ 	.short	0x0005
        /*0152*/ 	.short	0x0028
        /*0154*/ 	.byte	0x00, 0xf0, 0x11, 0x00


	//----- nvinfo : EIATTR_KPARAM_INFO
	.align		4
.L_50:
        /*0158*/ 	.byte	0x04, 0x17
        /*015a*/ 	.short	(.L_52 - .L_51)
.L_51:
        /*015c*/ 	.word	0x00000000
        /*0160*/ 	.short	0x0004
        /*0162*/ 	.short	0x0020
        /*0164*/ 	.byte	0x00, 0xf4, 0x21, 0x00


	//----- nvinfo : EIATTR_KPARAM_INFO
	.align		4
.L_52:
        /*0168*/ 	.byte	0x04, 0x17
        /*016a*/ 	.short	(.L_54 - .L_53)
.L_53:
        /*016c*/ 	.word	0x00000000
        /*0170*/ 	.short	0x0003
        /*0172*/ 	.short	0x0018
        /*0174*/ 	.byte	0x00, 0xf4, 0x21, 0x00


	//----- nvinfo : EIATTR_KPARAM_INFO
	.align		4
.L_54:
        /*0178*/ 	.byte	0x04, 0x17
        /*017a*/ 	.short	(.L_56 - .L_55)
.L_55:
        /*017c*/ 	.word	0x00000000
        /*0180*/ 	.short	0x0002
        /*0182*/ 	.short	0x0010
        /*0184*/ 	.byte	0x00, 0xf4, 0x21, 0x00


	//----- nvinfo : EIATTR_KPARAM_INFO
	.align		4
.L_56:
        /*0188*/ 	.byte	0x04, 0x17
        /*018a*/ 	.short	(.L_58 - .L_57)
.L_57:
        /*018c*/ 	.word	0x00000000
        /*0190*/ 	.short	0x0001
        /*0192*/ 	.short	0x0008
        /*0194*/ 	.byte	0x00, 0xf4, 0x21, 0x00


	//----- nvinfo : EIATTR_KPARAM_INFO
	.align		4
.L_58:
        /*0198*/ 	.byte	0x04, 0x17
        /*019a*/ 	.short	(.L_60 - .L_59)
.L_59:
        /*019c*/ 	.word	0x00000000
        /*01a0*/ 	.short	0x0000
        /*01a2*/ 	.short	0x0000
        /*01a4*/ 	.byte	0x00, 0xf4, 0x21, 0x00


	//----- nvinfo : EIATTR_SPARSE_MMA_MASK
	.align		4
.L_60:
        /*01a8*/ 	.byte	0x03, 0x50
        /*01aa*/ 	.short	0x0000


	//----- nvinfo : EIATTR_MAXREG_COUNT
	.align		4
        /*01ac*/ 	.byte	0x03, 0x1b
        /*01ae*/ 	.short	0x00ff


	//----- nvinfo : EIATTR_NUM_BARRIERS
	.align		4
        /*01b0*/ 	.byte	0x02, 0x4c
        /*01b2*/ 	.byte	0x01
	.zero		1


	//----- nvinfo : EIATTR_MERCURY_ISA_VERSION
	.align		4
        /*01b4*/ 	.byte	0x03, 0x5f
        /*01b6*/ 	.short	0x0101


	//----- nvinfo : EIATTR_COOP_GROUP_MASK_REGIDS
	.align		4
        /*01b8*/ 	.byte	0x04, 0x29
        /*01ba*/ 	.short	(.L_62 - .L_61)


	//   ....[0]....
.L_61:
        /*01bc*/ 	.word	0xffffffff


	//   ....[1]....
        /*01c0*/ 	.word	0xffffffff


	//   ....[2]....
        /*01c4*/ 	.word	0xffffffff


	//   ....[3]....
        /*01c8*/ 	.word	0xffffffff


	//   ....[4]....
        /*01cc*/ 	.word	0xffffffff


	//   ....[5]....
        /*01d0*/ 	.word	0xffffffff


	//   ....[6]....
        /*01d4*/ 	.word	0xffffffff


	//   ....[7]....
        /*01d8*/ 	.word	0xffffffff


	//   ....[8]....
        /*01dc*/ 	.word	0xffffffff


	//   ....[9]....
        /*01e0*/ 	.word	0xffffffff


	//   ....[10]....
        /*01e4*/ 	.word	0xffffffff


	//   ....[11]....
        /*01e8*/ 	.word	0xffffffff


	//   ....[12]....
        /*01ec*/ 	.word	0xffffffff


	//   ....[13]....
        /*01f0*/ 	.word	0xffffffff


	//   ....[14]....
        /*01f4*/ 	.word	0xffffffff


	//   ....[15]....
        /*01f8*/ 	.word	0xffffffff


	//   ....[16]....
        /*01fc*/ 	.word	0xffffffff


	//   ....[17]....
        /*0200*/ 	.word	0xffffffff


	//   ....[18]....
        /*0204*/ 	.word	0xffffffff


	//   ....[19]....
        /*0208*/ 	.word	0xffffffff


	//----- nvinfo : EIATTR_COOP_GROUP_INSTR_OFFSETS
	.align		4
.L_62:
        /*020c*/ 	.byte	0x04, 0x28
        /*020e*/ 	.short	(.L_64 - .L_63)


	//   ....[0]....
.L_63:
        /*0210*/ 	.word	0x00002c70


	//   ....[1]....
        /*0214*/ 	.word	0x00002c80


	//   ....[2]....
        /*0218*/ 	.word	0x00002c90


	//   ....[3]....
        /*021c*/ 	.word	0x00002ca0


	//   ....[4]....
        /*0220*/ 	.word	0x00002d00


	//   ....[5]....
        /*0224*/ 	.word	0x00002d10


	//   ....[6]....
        /*0228*/ 	.word	0x00002d20


	//   ....[7]....
        /*022c*/ 	.word	0x00002d30


	//   ....[8]....
        /*0230*/ 	.word	0x00002e60


	//   ....[9]....
        /*0234*/ 	.word	0x00002e80


	//   ....[10]....
        /*0238*/ 	.word	0x000030f0


	//   ....[11]....
        /*023c*/ 	.word	0x00003100


	//   ....[12]....
        /*0240*/ 	.word	0x00003120


	//   ....[13]....
        /*0244*/ 	.word	0x00003130


	//   ....[14]....
        /*0248*/ 	.word	0x00003160


	//   ....[15]....
        /*024c*/ 	.word	0x00003190


	//   ....[16]....
        /*0250*/ 	.word	0x000031a0


	//   ....[17]....
        /*0254*/ 	.word	0x000031b0


	//   ....[18]....
        /*0258*/ 	.word	0x00003270


	//   ....[19]....
        /*025c*/ 	.word	0x00003290


	//----- nvinfo : EIATTR_EXIT_INSTR_OFFSETS
	.align		4
.L_64:
        /*0260*/ 	.byte	0x04, 0x1c
        /*0262*/ 	.short	(.L_66 - .L_65)


	//   ....[0]....
.L_65:
        /*0264*/ 	.word	0x00005c00


	//   ....[1]....
        /*0268*/ 	.word	0x00005c30


	//----- nvinfo : EIATTR_REQNTID
	.align		4
.L_66:
        /*026c*/ 	.byte	0x04, 0x10
        /*026e*/ 	.short	(.L_68 - .L_67)
.L_67:
        /*0270*/ 	.word	0x00000100
        /*0274*/ 	.word	0x00000001
        /*0278*/ 	.word	0x00000001


	//----- nvinfo : EIATTR_CBANK_PARAM_SIZE
	.align		4
.L_68:
        /*027c*/ 	.byte	0x03, 0x19
        /*027e*/ 	.short	0x0088


	//----- nvinfo : EIATTR_PARAM_CBANK
	.align		4
        /*0280*/ 	.byte	0x04, 0x0a
        /*0282*/ 	.short	(.L_70 - .L_69)
	.align		4
.L_69:
        /*0284*/ 	.word	index@(.nv.constant0.attn_fwd)
        /*0288*/ 	.short	0x0210
        /*028a*/ 	.short	0x0088


	//----- nvinfo : EIATTR_SW_WAR
	.align		4
.L_70:
        /*028c*/ 	.byte	0x04, 0x36
        /*028e*/ 	.short	(.L_72 - .L_71)
.L_71:
        /*0290*/ 	.word	0x00000008
.L_72:


//--------------------- .nv.callgraph             --------------------------
	.section	.nv.callgraph,"",@"SHT_CUDA_CALLGRAPH"
	.align	4
	.sectionentsize	8
	.align		4
        /*0000*/ 	.word	0x00000000
	.align		4
        /*0004*/ 	.word	0xffffffff
	.align		4
        /*0008*/ 	.word	0x00000000
	.align		4
        /*000c*/ 	.word	0xfffffffe
	.align		4
        /*0010*/ 	.word	0x00000000
	.align		4
        /*0014*/ 	.word	0xfffffffd
	.align		4
        /*0018*/ 	.word	0x00000000
	.align		4
        /*001c*/ 	.word	0xfffffffc


//--------------------- .nv.constant4             --------------------------
	.section	.nv.constant4,"a",@progbits
	.align	8
	.align		8
.nv.constant4:
        /*0000*/ 	.dword	_$_str


//--------------------- .text.attn_fwd            --------------------------
	.section	.text.attn_fwd,"ax",@progbits
	.align	128
        .global         attn_fwd
        .type           attn_fwd,@function
        .size           attn_fwd,(.L_x_3 - attn_fwd)
        .other          attn_fwd,@"STO_CUDA_ENTRY STV_DEFAULT"
attn_fwd:
.text.attn_fwd:
[----:B------:R-:W-:Y:S01]  /*0000*/  LDC R1, c[0x0][0x28] ;  /* 0x00000a00ff017b82 */ /* 0x000fe20000000800 */
[----:B------:R-:W0:Y:S07]  /*0010*/  S2R R45, SR_TID.X ;  /* 0x00000000002d7919 */ /* 0x000e2e0000002100 */
[----:B------:R-:W1:Y:S01]  /*0020*/  LDC R50, c[0x0][0x248] ;  /* 0x00009200ff327b82 */ /* 0x000e620000000800 */
[----:B------:R-:W-:Y:S01]  /*0030*/  ULDC.64 UR4, c[0x0][0x240] ;  /* 0x0000900000047ab9 */ /* 0x000fe20000000a00 */
[----:B------:R-:W-:Y:S01]  /*0040*/  ULDC.64 UR10, c[0x0][0x208] ;  /* 0x00008200000a7ab9 */ /* 0x000fe20000000a00 */
[----:B------:R-:W2:Y:S05]  /*0050*/  S2R R3, SR_CTAID.X ;  /* 0x0000000000037919 */ /* 0x000eaa0000002500 */
[----:B------:R-:W3:Y:S08]  /*0060*/  S2UR UR7, SR_CTAID.Y ;  /* 0x00000000000779c3 */ /* 0x000ef00000002600 */
[----:B------:R-:W4:Y:S01]  /*0070*/  LDC.64 R46, c[0x0][0x210] ;  /* 0x00008400ff2e7b82 */ /* 0x000f220000000a00 */
[----:B0-----:R-:W-:Y:S01]  /*0080*/  SHF.R.U32.HI R17, RZ, 0x5, R45 ;  /* 0x00000005ff117819 */ /* 0x001fe2000001162d */
[----:B---3--:R-:W-:Y:S01]  /*0090*/  UIMAD UR4, UR7, UR4, URZ ;  /* 0x00000004070472a4 */ /* 0x008fe2000f8e023f */
[----:B------:R-:W-:-:S02]  /*00a0*/  LOP3.LUT R16, R45, 0x1f, RZ, 0xc0, !PT ;  /* 0x0000001f2d107812 */ /* 0x000fc400078ec0ff */
[----:B------:R-:W-:Y:S01]  /*00b0*/  SGXT.U32 R17, R17, 0x3 ;  /* 0x000000031111781a */ /* 0x000fe20000000000 */
[----:B------:R-:W-:Y:S02]  /*00c0*/  USHF.L.U32 UR6, UR4, 0x1, URZ ;  /* 0x0000000104067899 */ /* 0x000fe4000800063f */
[----:B--2---:R-:W-:Y:S02]  /*00d0*/  IMAD R0, R3, 0x20, R16 ;  /* 0x0000002003007824 */ /* 0x004fe400078e0210 */
[----:B-1----:R-:W-:Y:S02]  /*00e0*/  IMAD R5, R17, R50, RZ ;  /* 0x0000003211057224 */ /* 0x002fe400078e02ff */
[----:B------:R-:W-:Y:S01]  /*00f0*/  IMAD R2, R0, UR5, RZ ;  /* 0x0000000500027c24 */ /* 0x000fe2000f8e02ff */
[----:B------:R-:W-:Y:S01]  /*0100*/  UIMAD.WIDE UR4, UR4, 0x2, URZ ;  /* 0x00000002040478a5 */ /* 0x000fe2000f8e023f */
[----:B------:R-:W-:Y:S02]  /*0110*/  IMAD R7, R50, 0x8, R5 ;  /* 0x0000000832077824 */ /* 0x000fe400078e0205 */
[----:B------:R-:W-:-:S02]  /*0120*/  IMAD.SHL.U32 R3, R2, 0x2, RZ ;  /* 0x0000000202037824 */ /* 0x000fc400078e00ff */
[----:B------:R-:W-:Y:S01]  /*0130*/  IMAD.HI R2, R2, 0x2, RZ ;  /* 0x0000000202027827 */ /* 0x000fe200078e02ff */
[----:B------:R-:W-:Y:S02]  /*0140*/  LEA R8, R50, R7, 0x3 ;  /* 0x0000000732087211 */ /* 0x000fe400078e18ff */
[----:B----4-:R-:W-:-:S03]  /*0150*/  IADD3 R46, P0, P1, R3, UR6, R46 ;  /* 0x00000006032e7c10 */ /* 0x010fc6000f91e02e */
[----:B------:R-:W-:Y:S01]  /*0160*/  IMAD R9, R50, 0x8, R8 ;  /* 0x0000000832097824 */ /* 0x000fe200078e0208 */
[----:B------:R-:W-:Y:S02]  /*0170*/  IADD3.X R48, R2, UR5, R47, P0, P1 ;  /* 0x0000000502307c10 */ /* 0x000fe400087e242f */
[-C--:B------:R-:W-:Y:S01]  /*0180*/  LEA R2, P0, R5, R46.reuse, 0x1 ;  /* 0x0000002e05027211 */ /* 0x080fe200078008ff */
[C---:B------:R-:W-:Y:S01]  /*0190*/  IMAD R11, R50.reuse, 0x8, R9 ;  /* 0x00000008320b7824 */ /* 0x040fe200078e0209 */
[----:B------:R-:W-:Y:S02]  /*01a0*/  LEA R4, P1, R7, R46, 0x1 ;  /* 0x0000002e07047211 */ /* 0x000fe400078208ff */
[----:B------:R-:W-:Y:S01]  /*01b0*/  LEA.HI.X.SX32 R3, R5, R48, 0x1, P0 ;  /* 0x0000003005037211 */ /* 0x000fe200000f0eff */
[----:B------:R-:W-:Y:S01]  /*01c0*/  IMAD R13, R50, 0x8, R11 ;  /* 0x00000008320d7824 */ /* 0x000fe200078e020b */
[----:B------:R-:W-:Y:S02]  /*01d0*/  LEA R6, P0, R8, R46, 0x1 ;  /* 0x0000002e08067211 */ /* 0x000fe400078008ff */
[----:B------:R-:W-:Y:S01]  /*01e0*/  LEA.HI.X.SX32 R5, R7, R48, 0x1, P1 ;  /* 0x0000003007057211 */ /* 0x000fe200008f0eff */
[----:B------:R-:W2:Y:S01]  /*01f0*/  LDG.E.U16 R18, desc[UR10][R2.64] ;  /* 0x0000000a02127981 */ /* 0x000ea2000c1e1500 */
[----:B------:R-:W-:-:S02]  /*0200*/  LEA R14, R50, R13, 0x3 ;  /* 0x0000000d320e7211 */ /* 0x000fc400078e18ff */
[----:B------:R-:W-:Y:S01]  /*0210*/  LEA.HI.X.SX32 R7, R8, R48, 0x1, P0 ;  /* 0x0000003008077211 */ /* 0x000fe200000f0eff */
[----:B------:R-:W3:Y:S01]  /*0220*/  LDG.E.U16 R19, desc[UR10][R4.64] ;  /* 0x0000000a04137981 */ /* 0x000ee2000c1e1500 */
[C---:B------:R-:W-:Y:S01]  /*0230*/  LEA R8, P0, R9.reuse, R46, 0x1 ;  /* 0x0000002e09087211 */ /* 0x040fe200078008ff */
[----:B------:R-:W-:Y:S02]  /*0240*/  IMAD R15, R50, 0x8, R14 ;  /* 0x00000008320f7824 */ /* 0x000fe400078e020e */
[----:B------:R0:W4:Y:S01]  /*0250*/  LDG.E.U16 R20, desc[UR10][R6.64] ;  /* 0x0000000a06147981 */ /* 0x000122000c1e1500 */
[----:B------:R-:W-:Y:S02]  /*0260*/  LEA.HI.X.SX32 R9, R9, R48, 0x1, P0 ;  /* 0x0000003009097211 */ /* 0x000fe400000f0eff */
[CC--:B------:R-:W-:Y:S02]  /*0270*/  LEA R10, P0, R11.reuse, R46.reuse, 0x1 ;  /* 0x0000002e0b0a7211 */ /* 0x0c0fe400078008ff */
[----:B------:R-:W-:Y:S01]  /*0280*/  LEA R12, P1, R14, R46, 0x1 ;  /* 0x0000002e0e0c7211 */ /* 0x000fe200078208ff */
[----:B------:R1:W5:Y:S01]  /*0290*/  LDG.E.U16 R21, desc[UR10][R8.64] ;  /* 0x0000000a08157981 */ /* 0x000362000c1e1500 */
[----:B------:R-:W-:Y:S01]  /*02a0*/  LEA.HI.X.SX32 R11, R11, R48, 0x1, P0 ;  /* 0x000000300b0b7211 */ /* 0x000fe200000f0eff */
[----:B0-----:R-:W-:Y:S01]  /*02b0*/  IMAD R7, R50, 0x8, R15 ;  /* 0x0000000832077824 */ /* 0x001fe200078e020f */
[----:B------:R-:W-:-:S03]  /*02c0*/  LEA R2, P0, R13, R46, 0x1 ;  /* 0x0000002e0d027211 */ /* 0x000fc600078008ff */
[----:B------:R0:W5:Y:S01]  /*02d0*/  LDG.E.U16 R22, desc[UR10][R10.64] ;  /* 0x0000000a0a167981 */ /* 0x000162000c1e1500 */
[----:B-1----:R-:W-:Y:S01]  /*02e0*/  IMAD R9, R50, 0x8, R7 ;  /* 0x0000000832097824 */ /* 0x002fe200078e0207 */
[-C--:B------:R-:W-:Y:S02]  /*02f0*/  LEA.HI.X.SX32 R3, R13, R48.reuse, 0x1, P0 ;  /* 0x000000300d037211 */ /* 0x080fe400000f0eff */
[----:B------:R-:W-:Y:S02]  /*0300*/  LEA.HI.X.SX32 R13, R14, R48, 0x1, P1 ;  /* 0x000000300e0d7211 */ /* 0x000fe400008f0eff */
[C---:B------:R-:W-:Y:S01]  /*0310*/  LEA R4, P0, R15.reuse, R46, 0x1 ;  /* 0x0000002e0f047211 */ /* 0x040fe200078008ff */
[----:B------:R-:W5:Y:S01]  /*0320*/  LDG.E.U16 R23, desc[UR10][R2.64] ;  /* 0x0000000a02177981 */ /* 0x000f62000c1e1500 */
[C---:B------:R-:W-:Y:S02]  /*0330*/  LEA R14, R50.reuse, R9, 0x3 ;  /* 0x00000009320e7211 */ /* 0x040fe400078e18ff */
[----:B------:R-:W-:Y:S01]  /*0340*/  LEA.HI.X.SX32 R5, R15, R48, 0x1, P0 ;  /* 0x000000300f057211 */ /* 0x000fe200000f0eff */
[----:B------:R1:W5:Y:S02]  /*0350*/  LDG.E.U16 R24, desc[UR10][R12.64] ;  /* 0x0000000a0c187981 */ /* 0x000364000c1e1500 */
[----:B------:R-:W-:Y:S01]  /*0360*/  IMAD R15, R50, 0x8, R14 ;  /* 0x00000008320f7824 */ /* 0x000fe200078e020e */
[-C--:B------:R-:W-:Y:S01]  /*0370*/  LEA R6, P0, R7, R46.reuse, 0x1 ;  /* 0x0000002e07067211 */ /* 0x080fe200078008ff */
[----:B------:R1:W5:Y:S01]  /*0380*/  LDG.E.U16 R25, desc[UR10][R4.64] ;  /* 0x0000000a04197981 */ /* 0x000362000c1e1500 */
[----:B0-----:R-:W-:-:S02]  /*0390*/  LEA R10, P1, R14, R46, 0x1 ;  /* 0x0000002e0e0a7211 */ /* 0x001fc400078208ff */
[----:B------:R-:W-:Y:S01]  /*03a0*/  LEA.HI.X.SX32 R7, R7, R48, 0x1, P0 ;  /* 0x0000003007077211 */ /* 0x000fe200000f0eff */
[----:B-1----:R-:W-:Y:S01]  /*03b0*/  IMAD R12, R50, 0x8, R15 ;  /* 0x00000008320c7824 */ /* 0x002fe200078e020f */
[----:B------:R-:W-:-:S03]  /*03c0*/  LEA R8, P0, R9, R46, 0x1 ;  /* 0x0000002e09087211 */ /* 0x000fc600078008ff */
[----:B------:R-:W5:Y:S01]  /*03d0*/  LDG.E.U16 R26, desc[UR10][R6.64] ;  /* 0x0000000a061a7981 */ /* 0x000f62000c1e1500 */
[----:B------:R-:W-:Y:S01]  /*03e0*/  IMAD R13, R50, 0x8, R12 ;  /* 0x00000008320d7824 */ /* 0x000fe200078e020c */
        /* <DEDUP_REMOVED lines=8> */
[C---:B------:R-:W-:Y:S01]  /*0470*/  LEA R4, P0, R12.reuse, R46, 0x1 ;  /* 0x0000002e0c047211 */ /* 0x040fe200078008ff */
[----:B------:R1:W5:Y:S03]  /*0480*/  LDG.E.U16 R29, desc[UR10][R2.64] ;  /* 0x0000000a021d7981 */ /* 0x000366000c1e1500 */
[----:B------:R-:W-:Y:S01]  /*0490*/  LEA.HI.X.SX32 R5, R12, R48, 0x1, P0 ;  /* 0x000000300c057211 */ /* 0x000fe200000f0eff */
[----:B0-----:R-:W-:Y:S01]  /*04a0*/  IMAD R10, R50, 0x8, R15 ;  /* 0x00000008320a7824 */ /* 0x001fe200078e020f */
[----:B------:R-:W-:-:S03]  /*04b0*/  LEA R6, P0, R13, R46, 0x1 ;  /* 0x0000002e0d067211 */ /* 0x000fc600078008ff */
[----:B------:R-:W5:Y:S01]  /*04c0*/  LDG.E.U16 R30, desc[UR10][R4.64] ;  /* 0x0000000a041e7981 */ /* 0x000f62000c1e1500 */
[----:B------:R-:W-:Y:S01]  /*04d0*/  LEA R12, P1, R14, R46, 0x1 ;  /* 0x0000002e0e0c7211 */ /* 0x000fe200078208ff */
        /* <DEDUP_REMOVED lines=9> */
[C---:B-1----:R-:W-:Y:S01]  /*0570*/  LEA R2, P0, R10.reuse, R46, 0x1 ;  /* 0x0000002e0a027211 */ /* 0x042fe200078008ff */
[----:B------:R1:W5:Y:S03]  /*0580*/  LDG.E.U16 R33, desc[UR10][R8.64] ;  /* 0x0000000a08217981 */ /* 0x000366000c1e1500 */
[----:B------:R-:W-:Y:S01]  /*0590*/  LEA.HI.X.SX32 R3, R10, R48, 0x1, P0 ;  /* 0x000000300a037211 */ /* 0x000fe200000f0eff */
[----:B0-----:R-:W-:Y:S01]  /*05a0*/  IMAD R12, R50, 0x8, R15 ;  /* 0x00000008320c7824 */ /* 0x001fe200078e020f */
[----:B------:R-:W-:-:S03]  /*05b0*/  LEA R4, P0, R11, R46, 0x1 ;  /* 0x0000002e0b047211 */ /* 0x000fc600078008ff */
[----:B------:R0:W5:Y:S01]  /*05c0*/  LDG.E.U16 R34, desc[UR10][R2.64] ;  /* 0x0000000a02227981 */ /* 0x000162000c1e1500 */
[----:B------:R-:W-:Y:S01]  /*05d0*/  LEA R10, P1, R14, R46, 0x1 ;  /* 0x0000002e0e0a7211 */ /* 0x000fe200078208ff */
[----:B------:R-:W-:Y:S01]  /*05e0*/  IMAD R13, R50, 0x8, R12 ;  /* 0x00000008320d7824 */ /* 0x000fe200078e020c */
[-C--:B------:R-:W-:Y:S02]  /*05f0*/  LEA.HI.X.SX32 R5, R11, R48.reuse, 0x1, P0 ;  /* 0x000000300b057211 */ /* 0x080fe400000f0eff */
[----:B------:R-:W-:Y:S02]  /*0600*/  LEA.HI.X.SX32 R11, R14, R48, 0x1, P1 ;  /* 0x000000300e0b7211 */ /* 0x000fe400008f0eff */
[C---:B------:R-:W-:Y:S01]  /*0610*/  LEA R6, P0, R15.reuse, R46, 0x1 ;  /* 0x0000002e0f067211 */ /* 0x040fe200078008ff */
[----:B------:R-:W5:Y:S01]  /*0620*/  LDG.E.U16 R35, desc[UR10][R4.64] ;  /* 0x0000000a04237981 */ /* 0x000f62000c1e1500 */
[----:B------:R-:W-:Y:S02]  /*0630*/  LEA R14, R50, R13, 0x3 ;  /* 0x0000000d320e7211 */ /* 0x000fe400078e18ff */
[----:B------:R-:W-:Y:S01]  /*0640*/  LEA.HI.X.SX32 R7, R15, R48, 0x1, P0 ;  /* 0x000000300f077211 */ /* 0x000fe200000f0eff */
[----:B------:R0:W5:Y:S01]  /*0650*/  LDG.E.U16 R36, desc[UR10][R10.64] ;  /* 0x0000000a0a247981 */ /* 0x000162000c1e1500 */
[----:B-1----:R-:W-:Y:S01]  /*0660*/  LEA R8, P0, R12, R46, 0x1 ;  /* 0x0000002e0c087211 */ /* 0x002fe200078008ff */
[----:B------:R-:W-:-:S02]  /*0670*/  IMAD R15, R50, 0x8, R14 ;  /* 0x00000008320f7824 */ /* 0x000fc400078e020e */
[----:B------:R1:W5:Y:S01]  /*0680*/  LDG.E.U16 R37, desc[UR10][R6.64] ;  /* 0x0000000a06257981 */ /* 0x000362000c1e1500 */
[----:B------:R-:W-:Y:S02]  /*0690*/  LEA.HI.X.SX32 R9, R12, R48, 0x1, P0 ;  /* 0x000000300c097211 */ /* 0x000fe400000f0eff */
[CC--:B0-----:R-:W-:Y:S01]  /*06a0*/  LEA R2, P0, R13.reuse, R46.reuse, 0x1 ;  /* 0x0000002e0d027211 */ /* 0x0c1fe200078008ff */
[----:B------:R-:W-:Y:S01]  /*06b0*/  IMAD R10, R50, 0x8, R15 ;  /* 0x00000008320a7824 */ /* 0x000fe200078e020f */
[----:B------:R-:W-:Y:S01]  /*06c0*/  LEA R12, P1, R14, R46, 0x1 ;  /* 0x0000002e0e0c7211 */ /* 0x000fe200078208ff */
[----:B------:R0:W5:Y:S01]  /*06d0*/  LDG.E.U16 R38, desc[UR10][R8.64] ;  /* 0x0000000a08267981 */ /* 0x000162000c1e1500 */
[----:B------:R-:W-:Y:S01]  /*06e0*/  LEA.HI.X.SX32 R3, R13, R48, 0x1, P0 ;  /* 0x000000300d037211 */ /* 0x000fe200000f0eff */
[----:B------:R-:W-:Y:S01]  /*06f0*/  IMAD R11, R50, 0x8, R10 ;  /* 0x00000008320b7824 */ /* 0x000fe200078e020a */
[----:B------:R-:W-:Y:S02]  /*0700*/  LEA R4, P0, R15, R46, 0x1 ;  /* 0x0000002e0f047211 */ /* 0x000fe400078008ff */
[----:B------:R-:W-:Y:S01]  /*0710*/  LEA.HI.X.SX32 R13, R14, R48, 0x1, P1 ;  /* 0x000000300e0d7211 */ /* 0x000fe200008f0eff */
[----:B------:R0:W5:Y:S01]  /*0720*/  LDG.E.U16 R39, desc[UR10][R2.64] ;  /* 0x0000000a02277981 */ /* 0x000162000c1e1500 */
[----:B------:R-:W-:-:S02]  /*0730*/  LEA R14, R50, R11, 0x3 ;  /* 0x0000000b320e7211 */ /* 0x000fc400078e18ff */
[----:B------:R-:W-:Y:S01]  /*0740*/  LEA.HI.X.SX32 R5, R15, R48, 0x1, P0 ;  /* 0x000000300f057211 */ /* 0x000fe200000f0eff */
[----:B------:R0:W5:Y:S01]  /*0750*/  LDG.E.U16 R40, desc[UR10][R12.64] ;  /* 0x0000000a0c287981 */ /* 0x000162000c1e1500 */
[----:B-1----:R-:W-:Y:S01]  /*0760*/  LEA R6, P0, R10, R46, 0x1 ;  /* 0x0000002e0a067211 */ /* 0x002fe200078008ff */
[----:B------:R-:W-:Y:S02]  /*0770*/  IMAD R15, R50, 0x8, R14 ;  /* 0x00000008320f7824 */ /* 0x000fe400078e020e */
[----:B------:R1:W5:Y:S01]  /*0780*/  LDG.E.U16 R41, desc[UR10][R4.64] ;  /* 0x0000000a04297981 */ /* 0x000362000c1e1500 */
[----:B------:R-:W-:Y:S02]  /*0790*/  LEA.HI.X.SX32 R7, R10, R48, 0x1, P0 ;  /* 0x000000300a077211 */ /* 0x000fe400000f0eff */
[CC--:B0-----:R-:W-:Y:S01]  /*07a0*/  LEA R8, P0, R11.reuse, R46.reuse, 0x1 ;  /* 0x0000002e0b087211 */ /* 0x0c1fe200078008ff */
[----:B------:R-:W-:Y:S01]  /*07b0*/  IMAD R2, R50, 0x8, R15 ;  /* 0x0000000832027824 */ /* 0x000fe200078e020f */
[----:B------:R-:W-:Y:S01]  /*07c0*/  LEA R10, P1, R14, R46, 0x1 ;  /* 0x0000002e0e0a7211 */ /* 0x000fe200078208ff */
[----:B------:R0:W5:Y:S01]  /*07d0*/  LDG.E.U16 R42, desc[UR10][R6.64] ;  /* 0x0000000a062a7981 */ /* 0x000162000c1e1500 */
[-C--:B------:R-:W-:Y:S01]  /*07e0*/  LEA.HI.X.SX32 R9, R11, R48.reuse, 0x1, P0 ;  /* 0x000000300b097211 */ /* 0x080fe200000f0eff */
[----:B------:R-:W-:Y:S01]  /*07f0*/  IMAD R3, R50, 0x8, R2 ;  /* 0x0000000832037824 */ /* 0x000fe200078e0202 */
[----:B------:R-:W-:-:S02]  /*0800*/  LEA.HI.X.SX32 R11, R14, R48, 0x1, P1 ;  /* 0x000000300e0b7211 */ /* 0x000fc400008f0eff */
[C---:B------:R-:W-:Y:S01]  /*0810*/  LEA R14, P0, R15.reuse, R46, 0x1 ;  /* 0x0000002e0f0e7211 */ /* 0x040fe200078008ff */
[----:B------:R0:W5:Y:S01]  /*0820*/  LDG.E.U16 R43, desc[UR10][R8.64] ;  /* 0x0000000a082b7981 */ /* 0x000162000c1e1500 */
[----:B------:R-:W-:Y:S02]  /*0830*/  LEA R13, R50, R3, 0x3 ;  /* 0x00000003320d7211 */ /* 0x000fe400078e18ff */
[----:B------:R-:W-:Y:S01]  /*0840*/  LEA.HI.X.SX32 R15, R15, R48, 0x1, P0 ;  /* 0x000000300f0f7211 */ /* 0x000fe200000f0eff */
[----:B------:R0:W5:Y:S01]  /*0850*/  LDG.E.U16 R44, desc[UR10][R10.64] ;  /* 0x0000000a0a2c7981 */ /* 0x000162000c1e1500 */
[CC--:B-1----:R-:W-:Y:S02]  /*0860*/  LEA R4, P0, R2.reuse, R46.reuse, 0x1 ;  /* 0x0000002e02047211 */ /* 0x0c2fe400078008ff */
[----:B------:R-:W-:Y:S01]  /*0870*/  LEA R12, P1, R13, R46, 0x1 ;  /* 0x0000002e0d0c7211 */ /* 0x000fe200078208ff */
[----:B------:R-:W5:Y:S01]  /*0880*/  LDG.E.U16 R14, desc[UR10][R14.64] ;  /* 0x0000000a0e0e7981 */ /* 0x000f62000c1e1500 */
[----:B------:R-:W-:Y:S01]  /*0890*/  LEA.HI.X.SX32 R5, R2, R48, 0x1, P0 ;  /* 0x0000003002057211 */ /* 0x000fe200000f0eff */
[----:B------:R-:W-:Y:S01]  /*08a0*/  IMAD R2, R50, 0x8, R13 ;  /* 0x0000000832027824 */ /* 0x000fe200078e020d */
[----:B0-----:R-:W-:-:S04]  /*08b0*/  LEA R6, P0, R3, R46, 0x1 ;  /* 0x0000002e03067211 */ /* 0x001fc800078008ff */
[----:B------:R-:W-:Y:S01]  /*08c0*/  LEA.HI.X.SX32 R7, R3, R48, 0x1, P0 ;  /* 0x0000003003077211 */ /* 0x000fe200000f0eff */
[----:B------:R-:W5:Y:S01]  /*08d0*/  LDG.E.U16 R5, desc[UR10][R4.64] ;  /* 0x0000000a04057981 */ /* 0x000f62000c1e1500 */
[C---:B------:R-:W-:Y:S02]  /*08e0*/  LEA R8, P0, R2.reuse, R46, 0x1 ;  /* 0x0000002e02087211 */ /* 0x040fe400078008ff */
[-C--:B------:R-:W-:Y:S02]  /*08f0*/  LEA.HI.X.SX32 R13, R13, R48.reuse, 0x1, P1 ;  /* 0x000000300d0d7211 */ /* 0x080fe400008f0eff */
[----:B------:R-:W-:Y:S01]  /*0900*/  LEA.HI.X.SX32 R9, R2, R48, 0x1, P0 ;  /* 0x0000003002097211 */ /* 0x000fe200000f0eff */
[----:B------:R-:W5:Y:S04]  /*0910*/  LDG.E.U16 R7, desc[UR10][R6.64] ;  /* 0x0000000a06077981 */ /* 0x000f68000c1e1500 */
[----:B------:R0:W5:Y:S04]  /*0920*/  LDG.E.U16 R12, desc[UR10][R12.64] ;  /* 0x0000000a0c0c7981 */ /* 0x000168000c1e1500 */
[----:B------:R1:W5:Y:S01]  /*0930*/  LDG.E.U16 R8, desc[UR10][R8.64] ;  /* 0x0000000a08087981 */ /* 0x000362000c1e1500 */
[----:B------:R-:W1:Y:S01]  /*0940*/  S2R R2, SR_TID.X ;  /* 0x0000000000027919 */ /* 0x000e620000002100 */
[----:B------:R-:W-:-:S02]  /*0950*/  LOP3.LUT R3, R45, 0xc0, RZ, 0xc0, !PT ;  /* 0x000000c02d037812 */ /* 0x000fc400078ec0ff */
[----:B------:R-:W-:Y:S02]  /*0960*/  LOP3.LUT R10, R45, 0xff, RZ, 0xc0, !PT ;  /* 0x000000ff2d0a7812 */ /* 0x000fe400078ec0ff */
[----:B------:R-:W-:-:S03]  /*0970*/  SHF.R.U32.HI R46, RZ, 0x2, R3 ;  /* 0x00000002ff2e7819 */ /* 0x000fc60000011603 */
[----:B------:R-:W-:-:S05]  /*0980*/  IMAD.SHL.U32 R3, R10, 0x2, RZ ;  /* 0x000000020a037824 */ /* 0x000fca00078e00ff */
[----:B0-----:R-:W-:Y:S02]  /*0990*/  LOP3.LUT R13, R3, R46, RZ, 0x3c, !PT ;  /* 0x0000002e030d7212 */ /* 0x001fe400078e3cff */
[C---:B-1----:R-:W-:Y:S01]  /*09a0*/  LOP3.LUT R11, R2.reuse, 0xe0, RZ, 0xc0, !PT ;  /* 0x000000e0020b7812 */ /* 0x042fe200078ec0ff */
[----:B------:R-:W-:Y:S01]  /*09b0*/  IMAD.SHL.U32 R4, R2, 0x20, RZ ;  /* 0x0000002002047824 */ /* 0x000fe200078e00ff */
[----:B------:R-:W-:Y:S02]  /*09c0*/  SHF.R.S32.HI R3, RZ, 0x4, R2 ;  /* 0x00000004ff037819 */ /* 0x000fe40000011402 */
[----:B------:R-:W-:-:S04]  /*09d0*/  SHF.L.U32 R11, R11, 0x4, RZ ;  /* 0x000000040b0b7819 */ /* 0x000fc800000006ff */
[----:B------:R-:W-:Y:S02]  /*09e0*/  LOP3.LUT R6, R11, 0x60, R4, 0xf8, !PT ;  /* 0x000000600b067812 */ /* 0x000fe400078ef804 */
[----:B------:R-:W-:Y:S02]  /*09f0*/  SGXT R4, R3, 0x1 ;  /* 0x000000010304781a */ /* 0x000fe40000000200 */
[----:B------:R-:W-:Y:S02]  /*0a00*/  LOP3.LUT R3, R2, 0xc, RZ, 0xc0, !PT ;  /* 0x0000000c02037812 */ /* 0x000fe400078ec0ff */
[----:B------:R-:W-:-:S05]  /*0a10*/  LOP3.LUT R4, R4, 0x1020, RZ, 0xc0, !PT ;  /* 0x0000102004047812 */ /* 0x000fca00078ec0ff */
[----:B------:R-:W-:Y:S01]  /*0a20*/  IMAD R9, R3, 0x2, R4 ;  /* 0x0000000203097824 */ /* 0x000fe200078e0204 */
[----:B------:R-:W0:Y:S04]  /*0a30*/  S2UR UR6, SR_CgaCtaId ;  /* 0x00000000000679c3 */ /* 0x000e280000008800 */
[----:B------:R-:W-:-:S04]  /*0a40*/  LOP3.LUT R4, R9, R6, RZ, 0x3c, !PT ;  /* 0x0000000609047212 */ /* 0x000fc800078e3cff */
[----:B------:R-:W1:Y:S01]  /*0a50*/  LDC R6, c[0x0][0x280] ;  /* 0x0000a000ff067b82 */ /* 0x000e620000000800 */
[----:B------:R-:W-:Y:S01]  /*0a60*/  UMOV UR4, 0x400 ;  /* 0x0000040000047882 */ /* 0x000fe20000000000 */
[C---:B------:R-:W-:Y:S01]  /*0a70*/  IMAD.SHL.U32 R46, R2.reuse, 0x8, RZ ;  /* 0x00000008022e7824 */ /* 0x040fe200078e00ff */
[----:B------:R-:W-:-:S04]  /*0a80*/  LOP3.LUT R11, R2, 0xc0, RZ, 0xc0, !PT ;  /* 0x000000c0020b7812 */ /* 0x000fc800078ec0ff */
[----:B------:R-:W-:Y:S01]  /*0a90*/  LOP3.LUT R46, R46, 0x1f8, RZ, 0xc0, !PT ;  /* 0x000001f82e2e7812 */ /* 0x000fe200078ec0ff */
[----:B0-----:R-:W-:Y:S01]  /*0aa0*/  ULEA UR6, UR6, UR4, 0x18 ;  /* 0x0000000406067291 */ /* 0x001fe2000f8ec03f */
[----:B-1----:R-:W-:-:S03]  /*0ab0*/  ISETP.GE.AND P0, PT, R6, 0x1, PT ;  /* 0x000000010600780c */ /* 0x002fc60003f06270 */
[----:B------:R-:W-:Y:S01]  /*0ac0*/  IMAD R46, R3, 0x400, R46 ;  /* 0x00000400032e7824 */ /* 0x000fe200078e022e */
[----:B------:R-:W-:Y:S02]  /*0ad0*/  SHF.R.U32.HI R11, RZ, 0x1, R11 ;  /* 0x00000001ff0b7819 */ /* 0x000fe4000001160b */
[----:B------:R-:W-:Y:S01]  /*0ae0*/  LOP3.LUT R15, R2, 0xff, RZ, 0xc0, !PT ;  /* 0x000000ff020f7812 */ /* 0x000fe200078ec0ff */
[----:B------:R-:W-:Y:S01]  /*0af0*/  IMAD.MOV.U32 R6, RZ, RZ, -0x800000 ;  /* 0xff800000ff067424 */ /* 0x000fe200078e00ff */
[----:B------:R-:W-:Y:S01]  /*0b00*/  LOP3.LUT R3, R46, R11, RZ, 0x3c, !PT ;  /* 0x0000000b2e037212 */ /* 0x000fe200078e3cff */
[----:B------:R-:W-:Y:S01]  /*0b10*/  IMAD.MOV.U32 R133, RZ, RZ, -0x800000 ;  /* 0xff800000ff857424 */ /* 0x000fe200078e00ff */
[----:B------:R-:W-:Y:S01]  /*0b20*/  ISETP.GE.U32.AND P1, PT, R15, 0x20, PT ;  /* 0x000000200f00780c */ /* 0x000fe20003f26070 */
[----:B------:R-:W-:Y:S01]  /*0b30*/  IMAD.MOV.U32 R132, RZ, RZ, -0x800000 ;  /* 0xff800000ff847424 */ /* 0x000fe200078e00ff */
[----:B------:R-:W-:Y:S02]  /*0b40*/  MOV R11, 0x3f800000 ;  /* 0x3f800000000b7802 */ /* 0x000fe40000000f00 */
[----:B------:R-:W-:-:S02]  /*0b50*/  CS2R R72, SRZ ;  /* 0x0000000000487805 */ /* 0x000fc4000001ff00 */
[----:B------:R-:W-:Y:S02]  /*0b60*/  MOV R135, 0xff800000 ;  /* 0xff80000000877802 */ /* 0x000fe40000000f00 */
[----:B------:R-:W-:Y:S02]  /*0b70*/  CS2R R74, SRZ ;  /* 0x00000000004a7805 */ /* 0x000fe4000001ff00 */
[----:B------:R-:W-:Y:S02]  /*0b80*/  CS2R R100, SRZ ;  /* 0x0000000000647805 */ /* 0x000fe4000001ff00 */
[----:B------:R-:W-:Y:S02]  /*0b90*/  CS2R R102, SRZ ;  /* 0x0000000000667805 */ /* 0x000fe4000001ff00 */
[----:B------:R-:W-:Y:S02]  /*0ba0*/  CS2R R96, SRZ ;  /* 0x0000000000607805 */ /* 0x000fe4000001ff00 */
[----:B------:R-:W-:-:S02]  /*0bb0*/  CS2R R98, SRZ ;  /* 0x0000000000627805 */ /* 0x000fc4000001ff00 */
[----:B------:R-:W-:Y:S02]  /*0bc0*/  CS2R R84, SRZ ;  /* 0x0000000000547805 */ /* 0x000fe4000001ff00 */
        /* <DEDUP_REMOVED lines=8> */
[----:B------:R-:W-:Y:S01]  /*0c50*/  CS2R R90, SRZ ;  /* 0x00000000005a7805 */ /* 0x000fe2000001ff00 */
[----:B--2---:R-:W-:Y:S04]  /*0c60*/  STS.U16 [R13+UR6], R18 ;  /* 0x000000120d007988 */ /* 0x004fe80008000406 */
[----:B---3--:R0:W-:Y:S04]  /*0c70*/  STS.U16 [R13+UR6+0x200], R19 ;  /* 0x000200130d007988 */ /* 0x0081e80008000406 */
[----:B----4-:R-:W-:Y:S04]  /*0c80*/  STS.U16 [R13+UR6+0x400], R20 ;  /* 0x000400140d007988 */ /* 0x010fe80008000406 */
[----:B-----5:R-:W-:Y:S01]  /*0c90*/  STS.U16 [R13+UR6+0x600], R21 ;  /* 0x000600150d007988 */ /* 0x020fe20008000406 */
[----:B0-----:R-:W-:-:S03]  /*0ca0*/  IMAD.MOV.U32 R19, RZ, RZ, 0x3f800000 ;  /* 0x3f800000ff137424 */ /* 0x001fc600078e00ff */
[----:B------:R-:W-:Y:S04]  /*0cb0*/  STS.U16 [R13+UR6+0x800], R22 ;  /* 0x000800160d007988 */ /* 0x000fe80008000406 */
        /* <DEDUP_REMOVED lines=22> */
[----:B------:R0:W-:Y:S04]  /*0e20*/  STS.U16 [R13+UR6+0x3600], R14 ;  /* 0x0036000e0d007988 */ /* 0x0001e80008000406 */
[----:B------:R-:W-:Y:S04]  /*0e30*/  STS.U16 [R13+UR6+0x3800], R5 ;  /* 0x003800050d007988 */ /* 0x000fe80008000406 */
[----:B------:R-:W-:Y:S04]  /*0e40*/  STS.U16 [R13+UR6+0x3a00], R7 ;  /* 0x003a00070d007988 */ /* 0x000fe80008000406 */
[----:B------:R1:W-:Y:S04]  /*0e50*/  STS.U16 [R13+UR6+0x3c00], R12 ;  /* 0x003c000c0d007988 */ /* 0x0003e80008000406 */
[----:B------:R2:W-:Y:S01]  /*0e60*/  STS.U16 [R13+UR6+0x3e00], R8 ;  /* 0x003e00080d007988 */ /* 0x0005e20008000406 */
[----:B0-----:R-:W-:Y:S01]  /*0e70*/  IMAD.MOV.U32 R14, RZ, RZ, 0x3f800000 ;  /* 0x3f800000ff0e7424 */ /* 0x001fe200078e00ff */
[----:B-1----:R-:W-:-:S02]  /*0e80*/  SHF.L.U32 R12, R2, 0x4, RZ ;  /* 0x00000004020c7819 */ /* 0x002fc400000006ff */
[----:B--2---:R-:W-:Y:S01]  /*0e90*/  SHF.R.U32.HI R13, RZ, 0x1, R2 ;  /* 0x00000001ff0d7819 */ /* 0x004fe20000011602 */
[----:B------:R-:W-:Y:S01]  /*0ea0*/  IMAD.MOV.U32 R5, RZ, RZ, 0x3f800000 ;  /* 0x3f800000ff057424 */ /* 0x000fe200078e00ff */
[----:B------:R-:W-:Y:S02]  /*0eb0*/  LOP3.LUT R12, R12, 0x70, RZ, 0xc0, !PT ;  /* 0x000000700c0c7812 */ /* 0x000fe400078ec0ff */
[----:B------:R-:W-:Y:S01]  /*0ec0*/  LOP3.LUT R13, R13, 0xc, RZ, 0xc0, !PT ;  /* 0x0000000c0d0d7812 */ /* 0x000fe200078ec0ff */
[----:B------:R-:W-:Y:S06]  /*0ed0*/  @!P0 BRA `(.L_x_0) ;  /* 0x00000030005c8947 */ /* 0x000fec0003800000 */
[----:B------:R-:W0:Y:S01]  /*0ee0*/  LDC R64, c[0x0][0x268] ;  /* 0x00009a00ff407b82 */ /* 0x000e220000000800 */
[----:B------:R-:W-:Y:S01]  /*0ef0*/  LOP3.LUT P0, RZ, R45, 0x3, RZ, 0xc0, !PT ;  /* 0x000000032dff7812 */ /* 0x000fe2000780c0ff */
[----:B------:R-:W-:Y:S01]  /*0f00*/  ULDC.64 UR4, c[0x0][0x260] ;  /* 0x0000980000047ab9 */ /* 0x000fe20000000a00 */
[----:B------:R-:W-:Y:S01]  /*0f10*/  ISETP.GE.U32.AND P2, PT, R10, 0x80, PT ;  /* 0x000000800a00780c */ /* 0x000fe20003f46070 */
[----:B------:R-:W-:Y:S01]  /*0f20*/  IMAD R16, R16, UR5, RZ ;  /* 0x0000000510107c24 */ /* 0x000fe2000f8e02ff */
[----:B------:R-:W-:Y:S01]  /*0f30*/  ULDC UR5, c[0x0][0x258] ;  /* 0x0000960000057ab9 */ /* 0x000fe20000000800 */
[C---:B------:R-:W-:Y:S01]  /*0f40*/  ISETP.LT.U32.AND P0, PT, R10.reuse, 0x80, !P0 ;  /* 0x000000800a00780c */ /* 0x040fe20004701070 */
[----:B------:R-:W-:Y:S01]  /*0f50*/  IMAD R10, R10, UR5, RZ ;  /* 0x000000050a0a7c24 */ /* 0x000fe2000f8e02ff */
[----:B------:R-:W1:Y:S01]  /*0f60*/  LDC.64 R182, c[0x0][0x250] ;  /* 0x00009400ffb67b82 */ /* 0x000e620000000a00 */
[----:B------:R-:W-:Y:S01]  /*0f70*/  ULDC.64 UR12, c[0x0][0x218] ;  /* 0x00008600000c7ab9 */ /* 0x000fe20000000a00 */
[----:B------:R-:W-:Y:S01]  /*0f80*/  UIMAD UR4, UR7, UR4, URZ ;  /* 0x00000004070472a4 */ /* 0x000fe2000f8e023f */
[----:B------:R-:W-:Y:S01]  /*0f90*/  IMAD.SHL.U32 R215, R10, 0x2, RZ ;  /* 0x000000020ad77824 */ /* 0x000fe200078e00ff */
[----:B------:R-:W-:Y:S01]  /*0fa0*/  SHF.L.U32 R7, R16, 0x1, RZ ;  /* 0x0000000110077819 */ /* 0x000fe200000006ff */
[----:B------:R-:W-:Y:S01]  /*0fb0*/  IMAD.HI R5, R10, 0x2, RZ ;  /* 0x000000020a057827 */ /* 0x000fe200078e02ff */
[----:B------:R-:W-:-:S02]  /*0fc0*/  USHF.L.U32 UR8, UR4, 0x1, URZ ;  /* 0x0000000104087899 */ /* 0x000fc4000800063f */
[----:B------:R-:W2:Y:S01]  /*0fd0*/  LDC.64 R70, c[0x0][0x220] ;  /* 0x00008800ff467b82 */ /* 0x000ea20000000a00 */
[----:B------:R-:W-:Y:S01]  /*0fe0*/  UIMAD.WIDE UR4, UR4, 0x2, URZ ;  /* 0x00000002040478a5 */ /* 0x000fe2000f8e023f */
[----:B------:R-:W-:Y:S01]  /*0ff0*/  IMAD.HI R16, R16, 0x2, RZ ;  /* 0x0000000210107827 */ /* 0x000fe200078e02ff */
[----:B------:R-:W-:-:S03]  /*1000*/  ULDC UR9, c[0x0][0x238] ;  /* 0x00008e0000097ab9 */ /* 0x000fc60000000800 */
[----:B0-----:R-:W-:Y:S02]  /*1010*/  IMAD R17, R17, R64, RZ ;  /* 0x0000004011117224 */ /* 0x001fe400078e02ff */
[----:B------:R-:W-:Y:S02]  /*1020*/  UMOV UR4, URZ ;  /* 0x0000003f00047c82 */ /* 0x000fe40008000000 */
[----:B------:R-:W-:-:S04]  /*1030*/  IMAD R6, R64, 0x8, R17 ;  /* 0x0000000840067824 */ /* 0x000fc800078e0211 */
[----:B------:R-:W-:Y:S02]  /*1040*/  IMAD R8, R64, 0x8, R6 ;  /* 0x0000000840087824 */ /* 0x000fe400078e0206 */
[----:B-1----:R-:W-:Y:S02]  /*1050*/  IMAD R182, R182, UR7, RZ ;  /* 0x00000007b6b67c24 */ /* 0x002fe4000f8e02ff */
[----:B------:R-:W-:Y:S02]  /*1060*/  IMAD R9, R64, 0x8, R8 ;  /* 0x0000000840097824 */ /* 0x000fe400078e0208 */
[C---:B------:R-:W-:Y:S02]  /*1070*/  IMAD.SHL.U32 R214, R182.reuse, 0x2, RZ ;  /* 0x00000002b6d67824 */ /* 0x040fe400078e00ff */
[----:B------:R-:W-:Y:S01]  /*1080*/  IMAD.HI R182, R182, 0x2, RZ ;  /* 0x00000002b6b67827 */ /* 0x000fe200078e02ff */
[C---:B------:R-:W-:Y:S02]  /*1090*/  LEA R11, R64.reuse, R9, 0x3 ;  /* 0x00000009400b7211 */ /* 0x040fe400078e18ff */
[----:B------:R-:W-:Y:S01]  /*10a0*/  IADD3 R214, P3, P4, R215, UR12, R214 ;  /* 0x0000000cd7d67c10 */ /* 0x000fe2000fc7e0d6 */
[----:B------:R-:W-:Y:S01]  /*10b0*/  IMAD R181, R183, 0x22, RZ ;  /* 0x00000022b7b57824 */ /* 0x000fe200078e02ff */
[----:B--2---:R-:W-:Y:S01]  /*10c0*/  IADD3 R70, P5, P6, R7, UR8, R70 ;  /* 0x0000000807467c10 */ /* 0x004fe2000febe046 */
[----:B------:R-:W-:Y:S01]  /*10d0*/  IMAD R14, R64, 0x8, R11 ;  /* 0x00000008400e7824 */ /* 0x000fe200078e020b */
[----:B------:R-:W-:Y:S01]  /*10e0*/  IADD3.X R215, R5, UR13, R182, P3, P4 ;  /* 0x0000000d05d77c10 */ /* 0x000fe20009fe84b6 */
[C---:B------:R-:W-:Y:S01]  /*10f0*/  IMAD R85, R183.reuse, 0x12, RZ ;  /* 0x00000012b7557824 */ /* 0x040fe200078e02ff */
[----:B------:R-:W-:Y:S01]  /*1100*/  IADD3.X R22, R16, UR5, R71, P5, P6 ;  /* 0x0000000510167c10 */ /* 0x000fe2000afec447 */
[----:B------:R-:W-:Y:S01]  /*1110*/  IMAD R15, R64, 0x8, R14 ;  /* 0x00000008400f7824 */ /* 0x000fe200078e020e */
[-C--:B------:R-:W-:Y:S01]  /*1120*/  LEA R148, P4, R6, R70.reuse, 0x1 ;  /* 0x0000004606947211 */ /* 0x080fe200078808ff */
[----:B------:R-:W-:Y:S01]  /*1130*/  IMAD R179, R183, 0x24, RZ ;  /* 0x00000024b7b37824 */ /* 0x000fe200078e02ff */
[-C--:B------:R-:W-:Y:S01]  /*1140*/  LEA R150, P3, R17, R70.reuse, 0x1 ;  /* 0x0000004611967211 */ /* 0x080fe200078608ff */
[----:B------:R-:W-:Y:S01]  /*1150*/  IMAD R18, R64, 0x8, R15 ;  /* 0x0000000840127824 */ /* 0x000fe200078e020f */
[----:B------:R-:W-:Y:S01]  /*1160*/  LEA R146, P5, R8, R70, 0x1 ;  /* 0x0000004608927211 */ /* 0x000fe200078a08ff */
[C---:B------:R-:W-:Y:S01]  /*1170*/  IMAD R83, R183.reuse, 0x11, RZ ;  /* 0x00000011b7537824 */ /* 0x040fe200078e02ff */
[----:B------:R-:W-:Y:S01]  /*1180*/  LEA.HI.X.SX32 R149, R6, R22, 0x1, P4 ;  /* 0x0000001606957211 */ /* 0x000fe200020f0eff */
[C---:B------:R-:W-:Y:S01]  /*1190*/  IMAD R177, R183.reuse, 0x26, RZ ;  /* 0x00000026b7b17824 */ /* 0x040fe200078e02ff */
[----:B------:R-:W-:Y:S01]  /*11a0*/  LEA R19, R64, R18, 0x3 ;  /* 0x0000001240137211 */ /* 0x000fe200078e18ff */
[----:B------:R-:W-:Y:S01]  /*11b0*/  IMAD R89, R183, 0x14, RZ ;  /* 0x00000014b7597824 */ /* 0x000fe200078e02ff */
[-C--:B------:R-:W-:Y:S01]  /*11c0*/  LEA.HI.X.SX32 R151, R17, R22.reuse, 0x1, P3 ;  /* 0x0000001611977211 */ /* 0x080fe200018f0eff */
[----:B------:R-:W-:Y:S01]  /*11d0*/  IMAD R17, R183, 0x9, RZ ;  /* 0x00000009b7117824 */ /* 0x000fe200078e02ff */
[----:B------:R-:W-:Y:S01]  /*11e0*/  LEA.HI.X.SX32 R147, R8, R22, 0x1, P5 ;  /* 0x0000001608937211 */ /* 0x000fe200028f0eff */
[C---:B------:R-:W-:Y:S01]  /*11f0*/  IMAD R20, R64.reuse, 0x8, R19 ;  /* 0x0000000840147824 */ /* 0x040fe200078e0213 */
[-C--:B------:R-:W-:Y:S01]  /*1200*/  LEA R144, P3, R9, R70.reuse, 0x1 ;  /* 0x0000004609907211 */ /* 0x080fe200078608ff */
[----:B------:R-:W-:Y:S01]  /*1210*/  IMAD R175, R183, 0x28, RZ ;  /* 0x00000028b7af7824 */ /* 0x000fe200078e02ff */
[----:B------:R-:W-:Y:S01]  /*1220*/  LEA R138, P5, R15, R70, 0x1 ;  /* 0x000000460f8a7211 */ /* 0x000fe200078a08ff */
[C---:B------:R-:W-:Y:S01]  /*1230*/  IMAD R10, R64.reuse, 0x8, R20 ;  /* 0x00000008400a7824 */ /* 0x040fe200078e0214 */
[----:B------:R-:W-:Y:S01]  /*1240*/  LEA.HI.X.SX32 R145, R9, R22, 0x1, P3 ;  /* 0x0000001609917211 */ /* 0x000fe200018f0eff */
[----:B------:R-:W-:Y:S01]  /*1250*/  IMAD R87, R183, 0x13, RZ ;  /* 0x00000013b7577824 */ /* 0x000fe200078e02ff */
[-C--:B------:R-:W-:Y:S01]  /*1260*/  LEA R142, P3, R11, R70.reuse, 0x1 ;  /* 0x000000460b8e7211 */ /* 0x080fe200078608ff */
[----:B------:R-:W-:Y:S01]  /*1270*/  IMAD R21, R64, 0x8, R10 ;  /* 0x0000000840157824 */ /* 0x000fe200078e020a */
[----:B------:R-:W-:Y:S01]  /*1280*/  LEA R140, P4, R14, R70, 0x1 ;  /* 0x000000460e8c7211 */ /* 0x000fe200078808ff */
[----:B------:R-:W-:Y:S01]  /*1290*/  IMAD R173, R183, 0x2a, RZ ;  /* 0x0000002ab7ad7824 */ /* 0x000fe200078e02ff */
[-C--:B------:R-:W-:Y:S01]  /*12a0*/  LEA.HI.X.SX32 R143, R11, R22.reuse, 0x1, P3 ;  /* 0x000000160b8f7211 */ /* 0x080fe200018f0eff */
[----:B------:R-:W-:Y:S01]  /*12b0*/  IMAD R5, R64, 0x8, R21 ;  /* 0x0000000840057824 */ /* 0x000fe200078e0215 */
[-C--:B------:R-:W-:Y:S01]  /*12c0*/  LEA.HI.X.SX32 R139, R15, R22.reuse, 0x1, P5 ;  /* 0x000000160f8b7211 */ /* 0x080fe200028f0eff */
[C---:B------:R-:W-:Y:S01]  /*12d0*/  IMAD R93, R183.reuse, 0x16, RZ ;  /* 0x00000016b75d7824 */ /* 0x040fe200078e02ff */
[----:B------:R-:W-:Y:S01]  /*12e0*/  LEA.HI.X.SX32 R141, R14, R22, 0x1, P4 ;  /* 0x000000160e8d7211 */ /* 0x000fe200020f0eff */
[C---:B------:R-:W-:Y:S01]  /*12f0*/  IMAD R171, R183.reuse, 0x2c, RZ ;  /* 0x0000002cb7ab7824 */ /* 0x040fe200078e02ff */
[----:B------:R-:W-:Y:S01]  /*1300*/  LEA R7, R64, R5, 0x3 ;  /* 0x0000000540077211 */ /* 0x000fe200078e18ff */
[C---:B------:R-:W-:Y:S01]  /*1310*/  IMAD R169, R183.reuse, 0x2e, RZ ;  /* 0x0000002eb7a97824 */ /* 0x040fe200078e02ff */
[-C--:B------:R-:W-:Y:S01]  /*1320*/  LEA R26, P5, R20, R70.reuse, 0x1 ;  /* 0x00000046141a7211 */ /* 0x080fe200078a08ff */
[C---:B------:R-:W-:Y:S01]  /*1330*/  IMAD R91, R183.reuse, 0x15, RZ ;  /* 0x00000015b75b7824 */ /* 0x040fe200078e02ff */
[----:B------:R-:W-:Y:S01]  /*1340*/  LEA R136, P3, R18, R70, 0x1 ;  /* 0x0000004612887211 */ /* 0x000fe200078608ff */
[----:B------:R-:W-:Y:S01]  /*1350*/  IMAD R16, R64, 0x8, R7 ;  /* 0x0000000840107824 */ /* 0x000fe200078e0207 */
[----:B------:R-:W-:Y:S01]  /*1360*/  LEA.HI.X.SX32 R27, R20, R22, 0x1, P5 ;  /* 0x00000016141b7211 */ /* 0x000fe200028f0eff */
[----:B------:R-:W-:Y:S01]  /*1370*/  IMAD R73, R183, 0xb, RZ ;  /* 0x0000000bb7497824 */ /* 0x000fe200078e02ff */
[----:B------:R-:W-:Y:S01]  /*1380*/  LEA R32, P5, R5, R70, 0x1 ;  /* 0x0000004605207211 */ /* 0x000fe200078a08ff */
[----:B------:R-:W-:Y:S01]  /*1390*/  IMAD R6, R64, 0x8, R16 ;  /* 0x0000000840067824 */ /* 0x000fe200078e0210 */
[-C--:B------:R-:W-:Y:S01]  /*13a0*/  LEA.HI.X.SX32 R137, R18, R22.reuse, 0x1, P3 ;  /* 0x0000001612897211 */ /* 0x080fe200018f0eff */
[----:B------:R-:W-:Y:S01]  /*13b0*/  IMAD R95, R183, 0x17, RZ ;  /* 0x00000017b75f7824 */ /* 0x000fe200078e02ff */
[----:B------:R-:W-:Y:S01]  /*13c0*/  LEA.HI.X.SX32 R33, R5, R22, 0x1, P5 ;  /* 0x0000001605217211 */ /* 0x000fe200028f0eff */
[----:B------:R-:W-:Y:S01]  /*13d0*/  IMAD R8, R64, 0x8, R6 ;  /* 0x0000000840087824 */ /* 0x000fe200078e0206 */
[-C--:B------:R-:W-:Y:S01]  /*13e0*/  LEA R28, P3, R10, R70.reuse, 0x1 ;  /* 0x000000460a1c7211 */ /* 0x080fe200078608ff */
[----:B------:R-:W-:Y:S01]  /*13f0*/  IMAD R75, R183, 0xc, RZ ;  /* 0x0000000cb74b7824 */ /* 0x000fe200078e02ff */
[----:B------:R-:W-:Y:S01]  /*1400*/  LEA R24, P4, R19, R70, 0x1 ;  /* 0x0000004613187211 */ /* 0x000fe200078808ff */
[C---:B------:R-:W-:Y:S01]  /*1410*/  IMAD R97, R183.reuse, 0x18, RZ ;  /* 0x00000018b7617824 */ /* 0x040fe200078e02ff */
[----:B------:R-:W-:Y:S01]  /*1420*/  LEA R9, R64, R8, 0x3 ;  /* 0x0000000840097211 */ /* 0x000fe200078e18ff */
[C---:B------:R-:W-:Y:S01]  /*1430*/  IMAD R167, R183.reuse, 0x30, RZ ;  /* 0x00000030b7a77824 */ /* 0x040fe200078e02ff */
[----:B------:R-:W-:Y:S01]  /*1440*/  LEA.HI.X.SX32 R29, R10, R22, 0x1, P3 ;  /* 0x000000160a1d7211 */ /* 0x000fe200018f0eff */
        /* <DEDUP_REMOVED lines=10> */
[C---:B------:R-:W-:Y:S01]  /*14f0*/  IMAD R15, R64.reuse, 0x8, R14 ;  /* 0x00000008400f7824 */ /* 0x040fe200078e020e */
[-C--:B------:R-:W-:Y:S01]  /*1500*/  LEA.HI.X.SX32 R31, R21, R22.reuse, 0x1, P4 ;  /* 0x00000016151f7211 */ /* 0x080fe200020f0eff */
[----:B------:R-:W-:Y:S01]  /*1510*/  IMAD R163, R183, 0x34, RZ ;  /* 0x00000034b7a37824 */ /* 0x000fe200078e02ff */
        /* <DEDUP_REMOVED lines=12> */
[----:B------:R-:W-:Y:S01]  /*15e0*/  LEA.HI.X.SX32 R41, R8, R22, 0x1, P3 ;  /* 0x0000001608297211 */ /* 0x000fe200018f0eff */
[----:B------:R-:W-:Y:S01]  /*15f0*/  IMAD R79, R183, 0xe, RZ ;  /* 0x0000000eb74f7824 */ /* 0x000fe200078e02ff */
[----:B------:R-:W-:Y:S01]  /*1600*/  LEA R42, P4, R9, R70, 0x1 ;  /* 0x00000046092a7211 */ /* 0x000fe200078808ff */
[C---:B------:R-:W-:Y:S01]  /*1610*/  IMAD R7, R64.reuse, 0x8, R6 ;  /* 0x0000000840077824 */ /* 0x040fe200078e0206 */
[-C--:B------:R-:W-:Y:S01]  /*1620*/  LEA.HI.X.SX32 R45, R11, R22.reuse, 0x1, P5 ;  /* 0x000000160b2d7211 */ /* 0x080fe200028f0eff */
[----:B------:R-:W-:Y:S01]  /*1630*/  IMAD R107, R183, 0x1c, RZ ;  /* 0x0000001cb76b7824 */ /* 0x000fe200078e02ff */
[----:B------:R-:W-:Y:S01]  /*1640*/  LEA.HI.X.SX32 R43, R9, R22, 0x1, P4 ;  /* 0x00000016092b7211 */ /* 0x000fe200020f0eff */
[C---:B------:R-:W-:Y:S01]  /*1650*/  IMAD R159, R183.reuse, 0x38, RZ ;  /* 0x00000038b79f7824 */ /* 0x040fe200078e02ff */
[C---:B------:R-:W-:Y:S01]  /*1660*/  LEA R8, R64.reuse, R7, 0x3 ;  /* 0x0000000740087211 */ /* 0x040fe200078e18ff */
[----:B------:R-:W-:Y:S01]  /*1670*/  IMAD R157, R183, 0x3a, RZ ;  /* 0x0000003ab79d7824 */ /* 0x000fe200078e02ff */
[-C--:B------:R-:W-:Y:S01]  /*1680*/  LEA R50, P5, R5, R70.reuse, 0x1 ;  /* 0x0000004605327211 */ /* 0x080fe200078a08ff */
[----:B------:R-:W-:Y:S01]  /*1690*/  IMAD R109, R183, 0x1d, RZ ;  /* 0x0000001db76d7824 */ /* 0x000fe200078e02ff */
[----:B------:R-:W-:Y:S01]  /*16a0*/  LEA R48, P4, R15, R70, 0x1 ;  /* 0x000000460f307211 */ /* 0x000fe200078808ff */
[C---:B------:R-:W-:Y:S01]  /*16b0*/  IMAD R9, R64.reuse, 0x8, R8 ;  /* 0x0000000840097824 */ /* 0x040fe200078e0208 */
[-C--:B------:R-:W-:Y:S01]  /*16c0*/  LEA.HI.X.SX32 R51, R5, R22.reuse, 0x1, P5 ;  /* 0x0000001605337211 */ /* 0x080fe200028f0eff */
[----:B------:R-:W-:Y:S01]  /*16d0*/  IMAD R111, R183, 0x1e, RZ ;  /* 0x0000001eb76f7824 */ /* 0x000fe200078e02ff */
[----:B------:R-:W-:Y:S01]  /*16e0*/  LEA.HI.X.SX32 R49, R15, R22, 0x1, P4 ;  /* 0x000000160f317211 */ /* 0x000fe200020f0eff */
[----:B------:R-:W-:Y:S01]  /*16f0*/  IMAD R5, R64, 0x8, R9 ;  /* 0x0000000840057824 */ /* 0x000fe200078e0209 */
[-C--:B------:R-:W-:Y:S01]  /*1700*/  LEA R54, P4, R6, R70.reuse, 0x1 ;  /* 0x0000004606367211 */ /* 0x080fe200078808ff */
[----:B------:R-:W-:Y:S01]  /*1710*/  IMAD R155, R183, 0x3c, RZ ;  /* 0x0000003cb79b7824 */ /* 0x000fe200078e02ff */
[-C--:B------:R-:W-:Y:S01]  /*1720*/  LEA R46, P3, R14, R70.reuse, 0x1 ;  /* 0x000000460e2e7211 */ /* 0x080fe200078608ff */
[----:B------:R-:W-:Y:S01]  /*1730*/  IMAD R11, R64, 0x8, R5 ;  /* 0x00000008400b7824 */ /* 0x000fe200078e0205 */
[----:B------:R-:W-:Y:S01]  /*1740*/  LEA R56, P5, R7, R70, 0x1 ;  /* 0x0000004607387211 */ /* 0x000fe200078a08ff */
[C---:B------:R-:W-:Y:S01]  /*1750*/  IMAD.SHL.U32 R15, R183.reuse, 0x2, RZ ;  /* 0x00000002b70f7824 */ /* 0x040fe200078e00ff */
[-C--:B------:R-:W-:Y:S01]  /*1760*/  LEA.HI.X.SX32 R55, R6, R22.reuse, 0x1, P4 ;  /* 0x0000001606377211 */ /* 0x080fe200020f0eff */
[C---:B------:R-:W-:Y:S01]  /*1770*/  IMAD R81, R183.reuse, 0xf, RZ ;  /* 0x0000000fb7517824 */ /* 0x040fe200078e02ff */
[----:B------:R-:W-:Y:S01]  /*1780*/  LEA R6, R64, R11, 0x3 ;  /* 0x0000000b40067211 */ /* 0x000fe200078e18ff */
[C---:B------:R-:W-:Y:S01]  /*1790*/  IMAD R153, R183.reuse, 0x3e, RZ ;  /* 0x0000003eb7997824 */ /* 0x040fe200078e02ff */
[----:B------:R-:W-:Y:S01]  /*17a0*/  LEA.HI.X.SX32 R47, R14, R22, 0x1, P3 ;  /* 0x000000160e2f7211 */ /* 0x000fe200018f0eff */
[C---:B------:R-:W-:Y:S01]  /*17b0*/  IMAD.SHL.U32 R23, R183.reuse, 0x8, RZ ;  /* 0x00000008b7177824 */ /* 0x040fe200078e00ff */
[----:B------:R-:W-:Y:S01]  /*17c0*/  LEA R52, P3, R10, R70, 0x1 ;  /* 0x000000460a347211 */ /* 0x000fe200078608ff */
[----:B------:R-:W-:Y:S01]  /*17d0*/  IMAD.SHL.U32 R105, R183, 0x10, RZ ;  /* 0x00000010b7697824 */ /* 0x000fe200078e00ff */
[----:B------:R-:W-:Y:S01]  /*17e0*/  LEA.HI.X.SX32 R57, R7, R22, 0x1, P5 ;  /* 0x0000001607397211 */ /* 0x000fe200028f0eff */
[----:B------:R-:W-:Y:S01]  /*17f0*/  IMAD R7, R64, 0x8, R6 ;  /* 0x0000000840077824 */ /* 0x000fe200078e0206 */
[----:B------:R-:W-:Y:S01]  /*1800*/  LEA R62, P5, R5, R70, 0x1 ;  /* 0x00000046053e7211 */ /* 0x000fe200078a08ff */
[----:B------:R-:W-:Y:S01]  /*1810*/  IMAD R113, R183, 0x1f, RZ ;  /* 0x0000001fb7717824 */ /* 0x000fe200078e02ff */
[----:B------:R-:W-:Y:S01]  /*1820*/  LEA.HI.X.SX32 R53, R10, R22, 0x1, P3 ;  /* 0x000000160a357211 */ /* 0x000fe200018f0eff */
[----:B------:R-:W-:Y:S01]  /*1830*/  IMAD.MOV.U32 R18, RZ, RZ, RZ ;  /* 0x000000ffff127224 */ /* 0x000fe200078e00ff */
[-C--:B------:R-:W-:Y:S01]  /*1840*/  LEA R58, P3, R8, R70.reuse, 0x1 ;  /* 0x00000046083a7211 */ /* 0x080fe200078608ff */
[----:B------:R-:W-:Y:S01]  /*1850*/  IMAD.MOV.U32 R10, RZ, RZ, -0x800000 ;  /* 0xff800000ff0a7424 */ /* 0x000fe200078e00ff */
[----:B------:R-:W-:Y:S01]  /*1860*/  LEA R60, P4, R9, R70, 0x1 ;  /* 0x00000046093c7211 */ /* 0x000fe200078808ff */
[----:B------:R-:W-:Y:S01]  /*1870*/  IMAD.MOV.U32 R14, RZ, RZ, 0x3f800000 ;  /* 0x3f800000ff0e7424 */ /* 0x000fe200078e00ff */
[-C--:B------:R-:W-:Y:S01]  /*1880*/  LEA.HI.X.SX32 R63, R5, R22.reuse, 0x1, P5 ;  /* 0x00000016053f7211 */ /* 0x080fe200028f0eff */
[----:B------:R-:W-:Y:S01]  /*1890*/  IMAD R5, R64, 0x8, R7 ;  /* 0x0000000840057824 */ /* 0x000fe200078e0207 */
[-C--:B------:R-:W-:Y:S01]  /*18a0*/  LEA.HI.X.SX32 R59, R8, R22.reuse, 0x1, P3 ;  /* 0x00000016083b7211 */ /* 0x080fe200018f0eff */
[----:B------:R-:W-:Y:S01]  /*18b0*/  IMAD.MOV.U32 R8, RZ, RZ, -0x800000 ;  /* 0xff800000ff087424 */ /* 0x000fe200078e00ff */
[----:B------:R-:W-:Y:S01]  /*18c0*/  LEA.HI.X.SX32 R61, R9, R22, 0x1, P4 ;  /* 0x00000016093d7211 */ /* 0x000fe200020f0eff */
[----:B------:R-:W-:Y:S01]  /*18d0*/  IMAD R9, R183, 0x6, RZ ;  /* 0x00000006b7097824 */ /* 0x000fe200078e02ff */
[----:B------:R-:W-:-:S02]  /*18e0*/  LEA R64, P3, R11, R70, 0x1 ;  /* 0x000000460b407211 */ /* 0x000fc400078608ff */
[CC--:B------:R-:W-:Y:S02]  /*18f0*/  LEA R66, P4, R6.reuse, R70.reuse, 0x1 ;  /* 0x0000004606427211 */ /* 0x0c0fe400078808ff */
[-C--:B------:R-:W-:Y:S02]  /*1900*/  LEA R68, P5, R7, R70.reuse, 0x1 ;  /* 0x0000004607447211 */ /* 0x080fe400078a08ff */
[----:B------:R-:W-:Y:S02]  /*1910*/  LEA R70, P6, R5, R70, 0x1 ;  /* 0x0000004605467211 */ /* 0x000fe400078c08ff */
[-C--:B------:R-:W-:Y:S01]  /*1920*/  LEA.HI.X.SX32 R65, R11, R22.reuse, 0x1, P3 ;  /* 0x000000160b417211 */ /* 0x080fe200018f0eff */
[----:B------:R-:W-:Y:S01]  /*1930*/  IMAD R11, R183, 0x7, RZ ;  /* 0x00000007b70b7824 */ /* 0x000fe200078e02ff */
[-C--:B------:R-:W-:Y:S02]  /*1940*/  LEA.HI.X.SX32 R67, R6, R22.reuse, 0x1, P4 ;  /* 0x0000001606437211 */ /* 0x080fe400020f0eff */
[----:B------:R-:W-:Y:S01]  /*1950*/  LEA.HI.X.SX32 R71, R5, R22, 0x1, P6 ;  /* 0x0000001605477211 */ /* 0x000fe200030f0eff */
[----:B------:R-:W-:Y:S01]  /*1960*/  IMAD R5, R183, 0x3, RZ ;  /* 0x00000003b7057824 */ /* 0x000fe200078e02ff */
[----:B------:R-:W-:-:S02]  /*1970*/  IADD3 R180, P6, R181, R214, RZ ;  /* 0x000000d6b5b47210 */ /* 0x000fc40007fde0ff */
[-C--:B------:R-:W-:Y:S02]  /*1980*/  IADD3 R178, P3, R179, R214.reuse, RZ ;  /* 0x000000d6b3b27210 */ /* 0x080fe40007f7e0ff */
[----:B------:R-:W-:Y:S02]  /*1990*/  IADD3 R196, P4, R85, R214, RZ ;  /* 0x000000d655c47210 */ /* 0x000fe40007f9e0ff */
[----:B------:R-:W-:Y:S01]  /*19a0*/  LEA.HI.X.SX32 R69, R7, R22, 0x1, P5 ;  /* 0x0000001607457211 */ /* 0x000fe200028f0eff */
[----:B------:R-:W-:Y:S01]  /*19b0*/  IMAD R7, R183, 0x5, RZ ;  /* 0x00000005b7077824 */ /* 0x000fe200078e02ff */
[-C--:B------:R-:W-:Y:S02]  /*19c0*/  LEA.HI.X.SX32 R181, R83, R215.reuse, 0x1, P6 ;  /* 0x000000d753b57211 */ /* 0x080fe400030f0eff */
[----:B------:R-:W-:Y:S02]  /*19d0*/  CS2R R82, SRZ ;  /* 0x0000000000527805 */ /* 0x000fe4000001ff00 */
[-C--:B------:R-:W-:Y:S01]  /*19e0*/  LEA.HI.X.SX32 R197, R17, R215.reuse, 0x1, P4 ;  /* 0x000000d711c57211 */ /* 0x080fe200020f0eff */
[----:B------:R-:W-:Y:S01]  /*19f0*/  IMAD.MOV.U32 R17, RZ, RZ, RZ ;  /* 0x000000ffff117224 */ /* 0x000fe200078e00ff */
[----:B------:R-:W-:-:S02]  /*1a00*/  LEA.HI.X.SX32 R179, R85, R215, 0x1, P3 ;  /* 0x000000d755b37211 */ /* 0x000fc400018f0eff */
[----:B------:R-:W-:Y:S02]  /*1a10*/  CS2R R84, SRZ ;  /* 0x0000000000547805 */ /* 0x000fe4000001ff00 */
[-C--:B------:R-:W-:Y:S02]  /*1a20*/  IADD3 R176, P5, R177, R214.reuse, RZ ;  /* 0x000000d6b1b07210 */ /* 0x080fe40007fbe0ff */
[-C--:B------:R-:W-:Y:S02]  /*1a30*/  IADD3 R174, P6, R175, R214.reuse, RZ ;  /* 0x000000d6afae7210 */ /* 0x080fe40007fde0ff */
[-C--:B------:R-:W-:Y:S02]  /*1a40*/  IADD3 R204, P4, R19, R214.reuse, RZ ;  /* 0x000000d613cc7210 */ /* 0x080fe40007f9e0ff */
[----:B------:R-:W-:Y:S02]  /*1a50*/  IADD3 R194, P3, R89, R214, RZ ;  /* 0x000000d659c27210 */ /* 0x000fe40007f7e0ff */
[----:B------:R-:W-:-:S02]  /*1a60*/  LEA.HI.X.SX32 R177, R87, R215, 0x1, P5 ;  /* 0x000000d757b17211 */ /* 0x000fc400028f0eff */
[----:B------:R-:W-:Y:S02]  /*1a70*/  CS2R R86, SRZ ;  /* 0x0000000000567805 */ /* 0x000fe4000001ff00 */
[-C--:B------:R-:W-:Y:S02]  /*1a80*/  LEA.HI.X.SX32 R205, R7, R215.reuse, 0x1, P4 ;  /* 0x000000d707cd7211 */ /* 0x080fe400020f0eff */
[-C--:B------:R-:W-:Y:S02]  /*1a90*/  LEA.HI.X.SX32 R195, R19, R215.reuse, 0x1, P3 ;  /* 0x000000d713c37211 */ /* 0x080fe400018f0eff */
[----:B------:R-:W-:Y:S02]  /*1aa0*/  LEA.HI.X.SX32 R175, R89, R215, 0x1, P6 ;  /* 0x000000d759af7211 */ /* 0x000fe400030f0eff */
[----:B------:R-:W-:Y:S02]  /*1ab0*/  CS2R R88, SRZ ;  /* 0x0000000000587805 */ /* 0x000fe4000001ff00 */
[----:B------:R-:W-:-:S02]  /*1ac0*/  IADD3 R172, P5, R173, R214, RZ ;  /* 0x000000d6adac7210 */ /* 0x000fc40007fbe0ff */
[-C--:B------:R-:W-:Y:S02]  /*1ad0*/  IADD3 R170, P4, R171, R214.reuse, RZ ;  /* 0x000000d6abaa7210 */ /* 0x080fe40007f9e0ff */
[-C--:B------:R-:W-:Y:S02]  /*1ae0*/  IADD3 R192, P3, R93, R214.reuse, RZ ;  /* 0x000000d65dc07210 */ /* 0x080fe40007f7e0ff */
[----:B------:R-:W-:Y:S02]  /*1af0*/  IADD3 R168, P6, R169, R214, RZ ;  /* 0x000000d6a9a87210 */ /* 0x000fe40007fde0ff */
[-C--:B------:R-:W-:Y:S02]  /*1b00*/  LEA.HI.X.SX32 R173, R91, R215.reuse, 0x1, P5 ;  /* 0x000000d75bad7211 */ /* 0x080fe400028f0eff */
[----:B------:R-:W-:Y:S02]  /*1b10*/  CS2R R90, SRZ ;  /* 0x00000000005a7805 */ /* 0x000fe4000001ff00 */
[----:B------:R-:W-:-:S02]  /*1b20*/  LEA.HI.X.SX32 R193, R73, R215, 0x1, P3 ;  /* 0x000000d749c17211 */ /* 0x000fc400018f0eff */
[----:B------:R-:W-:Y:S02]  /*1b30*/  CS2R R72, SRZ ;  /* 0x0000000000487805 */ /* 0x000fe4000001ff00 */
[-C--:B------:R-:W-:Y:S02]  /*1b40*/  LEA.HI.X.SX32 R171, R93, R215.reuse, 0x1, P4 ;  /* 0x000000d75dab7211 */ /* 0x080fe400020f0eff */
[----:B------:R-:W-:Y:S02]  /*1b50*/  CS2R R92, SRZ ;  /* 0x00000000005c7805 */ /* 0x000fe4000001ff00 */
[----:B------:R-:W-:Y:S02]  /*1b60*/  LEA.HI.X.SX32 R169, R95, R215, 0x1, P6 ;  /* 0x000000d75fa97211 */ /* 0x000fe400030f0eff */
[----:B------:R-:W-:Y:S02]  /*1b70*/  CS2R R94, SRZ ;  /* 0x00000000005e7805 */ /* 0x000fe4000001ff00 */
[----:B------:R-:W-:-:S02]  /*1b80*/  IADD3 R166, P5, R167, R214, RZ ;  /* 0x000000d6a7a67210 */ /* 0x000fc40007fbe0ff */
[-C--:B------:R-:W-:Y:S02]  /*1b90*/  IADD3 R208, P3, R9, R214.reuse, RZ ;  /* 0x000000d609d07210 */ /* 0x080fe40007f7e0ff */
[-C--:B------:R-:W-:Y:S02]  /*1ba0*/  IADD3 R202, P4, R75, R214.reuse, RZ ;  /* 0x000000d64bca7210 */ /* 0x080fe40007f9e0ff */
[----:B------:R-:W-:Y:S02]  /*1bb0*/  IADD3 R190, P6, R97, R214, RZ ;  /* 0x000000d661be7210 */ /* 0x000fe40007fde0ff */
[-C--:B------:R-:W-:Y:S01]  /*1bc0*/  LEA.HI.X.SX32 R209, R5, R215.reuse, 0x1, P3 ;  /* 0x000000d705d17211 */ /* 0x080fe200018f0eff */
[----:B------:R-:W-:Y:S01]  /*1bd0*/  IMAD.MOV.U32 R5, RZ, RZ, 0x3f800000 ;  /* 0x3f800000ff057424 */ /* 0x000fe200078e00ff */
[-C--:B------:R-:W-:Y:S02]  /*1be0*/  LEA.HI.X.SX32 R203, R9, R215.reuse, 0x1, P4 ;  /* 0x000000d709cb7211 */ /* 0x080fe400020f0eff */
[----:B------:R-:W-:-:S02]  /*1bf0*/  LEA.HI.X.SX32 R191, R75, R215, 0x1, P6 ;  /* 0x000000d74bbf7211 */ /* 0x000fc400030f0eff */
[----:B------:R-:W-:Y:S02]  /*1c00*/  CS2R R74, SRZ ;  /* 0x00000000004a7805 */ /* 0x000fe4000001ff00 */
[----:B------:R-:W-:Y:S02]  /*1c10*/  LEA.HI.X.SX32 R167, R97, R215, 0x1, P5 ;  /* 0x000000d761a77211 */ /* 0x000fe400028f0eff */
[----:B------:R-:W-:Y:S02]  /*1c20*/  CS2R R96, SRZ ;  /* 0x0000000000607805 */ /* 0x000fe4000001ff00 */
[-C--:B------:R-:W-:Y:S02]  /*1c30*/  IADD3 R164, P3, R165, R214.reuse, RZ ;  /* 0x000000d6a5a47210 */ /* 0x080fe40007f7e0ff */
[-C--:B------:R-:W-:Y:S02]  /*1c40*/  IADD3 R162, P4, R163, R214.reuse, RZ ;  /* 0x000000d6a3a27210 */ /* 0x080fe40007f9e0ff */
[----:B------:R-:W-:-:S02]  /*1c50*/  IADD3 R188, P6, R101, R214, RZ ;  /* 0x000000d665bc7210 */ /* 0x000fc40007fde0ff */
[----:B------:R-:W-:Y:S02]  /*1c60*/  IADD3 R160, P5, R161, R214, RZ ;  /* 0x000000d6a1a07210 */ /* 0x000fe40007fbe0ff */
[-C--:B------:R-:W-:Y:S02]  /*1c70*/  LEA.HI.X.SX32 R165, R99, R215.reuse, 0x1, P3 ;  /* 0x000000d763a57211 */ /* 0x080fe400018f0eff */
[----:B------:R-:W-:Y:S02]  /*1c80*/  CS2R R98, SRZ ;  /* 0x0000000000627805 */ /* 0x000fe4000001ff00 */
[-C--:B------:R-:W-:Y:S02]  /*1c90*/  LEA.HI.X.SX32 R189, R77, R215.reuse, 0x1, P6 ;  /* 0x000000d74dbd7211 */ /* 0x080fe400030f0eff */
[----:B------:R-:W-:Y:S02]  /*1ca0*/  CS2R R76, SRZ ;  /* 0x00000000004c7805 */ /* 0x000fe4000001ff00 */
        /* <DEDUP_REMOVED lines=8> */
[-C--:B------:R-:W-:Y:S01]  /*1d30*/  LEA.HI.X.SX32 R201, R11, R215.reuse, 0x1, P6 ;  /* 0x000000d70bc97211 */ /* 0x080fe200030f0eff */
[----:B------:R-:W-:Y:S01]  /*1d40*/  IMAD.MOV.U32 R11, RZ, RZ, 0x3f800000 ;  /* 0x3f800000ff0b7424 */ /* 0x000fe200078e00ff */
[-C--:B------:R-:W-:Y:S02]  /*1d50*/  LEA.HI.X.SX32 R187, R79, R215.reuse, 0x1, P4 ;  /* 0x000000d74fbb7211 */ /* 0x080fe400020f0eff */
[----:B------:R-:W-:Y:S02]  /*1d60*/  CS2R R78, SRZ ;  /* 0x00000000004e7805 */ /* 0x000fe4000001ff00 */
[-C--:B------:R-:W-:Y:S02]  /*1d70*/  LEA.HI.X.SX32 R159, R107, R215.reuse, 0x1, P3 ;  /* 0x000000d76b9f7211 */ /* 0x080fe400018f0eff */
[----:B------:R-:W-:-:S02]  /*1d80*/  LEA.HI.X.SX32 R157, R109, R215, 0x1, P5 ;  /* 0x000000d76d9d7211 */ /* 0x000fc400028f0eff */
[-C--:B------:R-:W-:Y:S02]  /*1d90*/  IADD3 R154, P6, R155, R214.reuse, RZ ;  /* 0x000000d69b9a7210 */ /* 0x080fe40007fde0ff */
[-C--:B------:R-:W-:Y:S02]  /*1da0*/  IADD3 R184, P4, R111, R214.reuse, RZ ;  /* 0x000000d66fb87210 */ /* 0x080fe40007f9e0ff */
[-C--:B------:R-:W-:Y:S02]  /*1db0*/  IADD3 R212, P3, R15, R214.reuse, RZ ;  /* 0x000000d60fd47210 */ /* 0x080fe40007f7e0ff */
[----:B------:R-:W-:Y:S02]  /*1dc0*/  LEA R210, P5, R183, R214, 0x2 ;  /* 0x000000d6b7d27211 */ /* 0x000fe400078a10ff */
[----:B------:R-:W-:Y:S02]  /*1dd0*/  LEA.HI.X.SX32 R185, R81, R215, 0x1, P4 ;  /* 0x000000d751b97211 */ /* 0x000fe400020f0eff */
[----:B------:R-:W-:-:S02]  /*1de0*/  CS2R R80, SRZ ;  /* 0x0000000000507805 */ /* 0x000fc4000001ff00 */
[-C--:B------:R-:W-:Y:S02]  /*1df0*/  LEA.HI.X.SX32 R155, R111, R215.reuse, 0x1, P6 ;  /* 0x000000d76f9b7211 */ /* 0x080fe400030f0eff */
[-C--:B------:R-:W-:Y:S02]  /*1e00*/  LEA.HI.X.SX32 R213, R183, R215.reuse, 0x1, P3 ;  /* 0x000000d7b7d57211 */ /* 0x080fe400018f0eff */
[----:B------:R-:W-:Y:S02]  /*1e10*/  LEA.HI.X.SX32 R211, R15, R215, 0x1, P5 ;  /* 0x000000d70fd37211 */ /* 0x000fe400028f0eff */
[C---:B------:R-:W-:Y:S02]  /*1e20*/  SHF.L.U32 R21, R183.reuse, 0x2, RZ ;  /* 0x00000002b7157819 */ /* 0x040fe400000006ff */
[CC--:B------:R-:W-:Y:S02]  /*1e30*/  LEA R206, P4, R183.reuse, R214.reuse, 0x3 ;  /* 0x000000d6b7ce7211 */ /* 0x0c0fe400078818ff */
[----:B------:R-:W-:-:S02]  /*1e40*/  LEA R198, P6, R183, R214, 0x4 ;  /* 0x000000d6b7c67211 */ /* 0x000fc400078c20ff */
[-C--:B------:R-:W-:Y:S02]  /*1e50*/  LEA R182, P3, R183, R214.reuse, 0x5 ;  /* 0x000000d6b7b67211 */ /* 0x080fe400078628ff */
[----:B------:R-:W-:Y:S02]  /*1e60*/  IADD3 R152, P5, R153, R214, RZ ;  /* 0x000000d699987210 */ /* 0x000fe40007fbe0ff */
[----:B------:R-:W-:Y:S02]  /*1e70*/  MOV R7, 0xff800000 ;  /* 0xff80000000077802 */ /* 0x000fe40000000f00 */
[----:B------:R-:W-:Y:S02]  /*1e80*/  MOV R9, 0xff800000 ;  /* 0xff80000000097802 */ /* 0x000fe40000000f00 */
[----:B------:R-:W-:Y:S02]  /*1e90*/  MOV R19, 0x3f800000 ;  /* 0x3f80000000137802 */ /* 0x000fe40000000f00 */
[----:B------:R-:W-:-:S02]  /*1ea0*/  LEA.HI.X.SX32 R207, R21, R215, 0x1, P4 ;  /* 0x000000d715cf7211 */ /* 0x000fc400020f0eff */
[-C--:B------:R-:W-:Y:S02]  /*1eb0*/  LEA.HI.X.SX32 R199, R23, R215.reuse, 0x1, P6 ;  /* 0x000000d717c77211 */ /* 0x080fe400030f0eff */
[-C--:B------:R-:W-:Y:S02]  /*1ec0*/  LEA.HI.X.SX32 R183, R105, R215.reuse, 0x1, P3 ;  /* 0x000000d769b77211 */ /* 0x080fe400018f0eff */
[----:B------:R-:W-:-:S07]  /*1ed0*/  LEA.HI.X.SX32 R153, R113, R215, 0x1, P5 ;  /* 0x000000d771997211 */ /* 0x000fce00028f0eff */
.L_x_1:
[----:B------:R-:W-:-:S04]  /*1ee0*/  IMAD.WIDE R108, R17, 0x2, R212 ;  /* 0x00000002116c7825 */ /* 0x000fc800078e02d4 */
[C---:B------:R-:W-:Y:S01]  /*1ef0*/  IMAD.WIDE R116, R17.reuse, 0x2, R206 ;  /* 0x0000000211747825 */ /* 0x040fe200078e02ce */
[----:B------:R0:W2:Y:S03]  /*1f00*/  LDG.E.U16 R22, desc[UR10][R108.64] ;  /* 0x0000000a6c167981 */ /* 0x0000a6000c1e1500 */
[C---:B------:R-:W-:Y:S01]  /*1f10*/  IMAD.WIDE R218, R17.reuse, 0x2, R190 ;  /* 0x0000000211da7825 */ /* 0x040fe200078e02be */
[----:B------:R1:W3:Y:S03]  /*1f20*/  LDG.E.U16 R105, desc[UR10][R116.64] ;  /* 0x0000000a74697981 */ /* 0x0002e6000c1e1500 */
[C---:B------:R-:W-:Y:S01]  /*1f30*/  IMAD.WIDE R112, R17.reuse, 0x2, R208 ;  /* 0x0000000211707825 */ /* 0x040fe200078e02d0 */
[----:B------:R4:W5:Y:S03]  /*1f40*/  LDG.E.U16 R130, desc[UR10][R218.64] ;  /* 0x0000000ada827981 */ /* 0x000966000c1e1500 */
        /* <DEDUP_REMOVED lines=8> */
[C---:B0-----:R-:W-:Y:S01]  /*1fd0*/  IMAD.WIDE R108, R17.reuse, 0x2, R198 ;  /* 0x00000002116c7825 */ /* 0x041fe200078e02c6 */
[----:B------:R0:W5:Y:S03]  /*1fe0*/  LDG.E.U16 R23, desc[UR10][R110.64] ;  /* 0x0000000a6e177981 */ /* 0x000166000c1e1500 */
[C---:B------:R-:W-:Y:S01]  /*1ff0*/  IMAD.WIDE R20, R17.reuse, 0x2, R214 ;  /* 0x0000000211147825 */ /* 0x040fe200078e02d6 */
[----:B------:R0:W2:Y:S03]  /*2000*/  LDG.E.U16 R114, desc[UR10][R108.64] ;  /* 0x0000000a6c727981 */ /* 0x0000a6000c1e1500 */
[----:B-1----:R-:W-:-:S02]  /*2010*/  IMAD.WIDE R116, R17, 0x2, R180 ;  /* 0x0000000211747825 */ /* 0x002fc400078e02b4 */
[----:B------:R-:W3:Y:S02]  /*2020*/  LDG.E.U16 R20, desc[UR10][R20.64] ;  /* 0x0000000a14147981 */ /* 0x000ee4000c1e1500 */
[C---:B----4-:R-:W-:Y:S02]  /*2030*/  IMAD.WIDE R218, R17.reuse, 0x2, R166 ;  /* 0x0000000211da7825 */ /* 0x050fe400078e02a6 */
[----:B------:R1:W4:Y:S02]  /*2040*/  LDG.E.U16 R133, desc[UR10][R116.64] ;  /* 0x0000000a74857981 */ /* 0x000324000c1e1500 */
[C---:B------:R-:W-:Y:S02]  /*2050*/  IMAD.WIDE R126, R17.reuse, 0x2, R192 ;  /* 0x00000002117e7825 */ /* 0x040fe400078e02c0 */
[----:B------:R-:W5:Y:S02]  /*2060*/  LDG.E.U16 R218, desc[UR10][R218.64] ;  /* 0x0000000adada7981 */ /* 0x000f64000c1e1500 */
[----:B------:R-:W-:-:S02]  /*2070*/  IMAD.WIDE R216, R17, 0x2, R186 ;  /* 0x0000000211d87825 */ /* 0x000fc400078e02ba */
[----:B------:R1:W4:Y:S02]  /*2080*/  LDG.E.U16 R129, desc[UR10][R126.64] ;  /* 0x0000000a7e817981 */ /* 0x000324000c1e1500 */
[C---:B------:R-:W-:Y:S02]  /*2090*/  IMAD.WIDE R112, R17.reuse, 0x2, R182 ;  /* 0x0000000211707825 */ /* 0x040fe400078e02b6 */
[----:B------:R-:W4:Y:S02]  /*20a0*/  LDG.E.U16 R216, desc[UR10][R216.64] ;  /* 0x0000000ad8d87981 */ /* 0x000f24000c1e1500 */
[C---:B------:R-:W-:Y:S02]  /*20b0*/  IMAD.WIDE R118, R17.reuse, 0x2, R178 ;  /* 0x0000000211767825 */ /* 0x040fe400078e02b2 */
[----:B------:R-:W4:Y:S02]  /*20c0*/  LDG.E.U16 R132, desc[UR10][R112.64] ;  /* 0x0000000a70847981 */ /* 0x000f24000c1e1500 */
[----:B------:R-:W-:-:S02]  /*20d0*/  IMAD.WIDE R124, R17, 0x2, R194 ;  /* 0x00000002117c7825 */ /* 0x000fc400078e02c2 */
[----:B------:R1:W4:Y:S02]  /*20e0*/  LDG.E.U16 R134, desc[UR10][R118.64] ;  /* 0x0000000a76867981 */ /* 0x000324000c1e1500 */
[C---:B------:R-:W-:Y:S02]  /*20f0*/  IMAD.WIDE R122, R17.reuse, 0x2, R164 ;  /* 0x00000002117a7825 */ /* 0x040fe400078e02a4 */
[----:B------:R1:W4:Y:S02]  /*2100*/  LDG.E.U16 R128, desc[UR10][R124.64] ;  /* 0x0000000a7c807981 */ /* 0x000324000c1e1500 */
[C---:B------:R-:W-:Y:S02]  /*2110*/  IMAD.WIDE R120, R17.reuse, 0x2, R174 ;  /* 0x0000000211787825 */ /* 0x040fe400078e02ae */
[----:B------:R-:W4:Y:S02]  /*2120*/  LDG.E.U16 R224, desc[UR10][R122.64] ;  /* 0x0000000a7ae07981 */ /* 0x000f24000c1e1500 */
[----:B0-----:R-:W-:-:S02]  /*2130*/  IMAD.WIDE R110, R17, 0x2, R188 ;  /* 0x00000002116e7825 */ /* 0x001fc400078e02bc */
[----:B------:R0:W4:Y:S02]  /*2140*/  LDG.E.U16 R217, desc[UR10][R120.64] ;  /* 0x0000000a78d97981 */ /* 0x000124000c1e1500 */
[C---:B------:R-:W-:Y:S02]  /*2150*/  IMAD.WIDE R108, R17.reuse, 0x2, R176 ;  /* 0x00000002116c7825 */ /* 0x040fe400078e02b0 */
[----:B------:R-:W4:Y:S02]  /*2160*/  LDG.E.U16 R131, desc[UR10][R110.64] ;  /* 0x0000000a6e837981 */ /* 0x000f24000c1e1500 */
[C---:B------:R-:W-:Y:S02]  /*2170*/  IMAD.WIDE R220, R17.reuse, 0x2, R162 ;  /* 0x0000000211dc7825 */ /* 0x040fe400078e02a2 */
[----:B------:R0:W4:Y:S02]  /*2180*/  LDG.E.U16 R135, desc[UR10][R108.64] ;  /* 0x0000000a6c877981 */ /* 0x000124000c1e1500 */
[----:B------:R-:W-:-:S02]  /*2190*/  IMAD.WIDE R222, R17, 0x2, R160 ;  /* 0x0000000211de7825 */ /* 0x000fc400078e02a0 */
[----:B------:R-:W4:Y:S02]  /*21a0*/  LDG.E.U16 R220, desc[UR10][R220.64] ;  /* 0x0000000adcdc7981 */ /* 0x000f24000c1e1500 */
[C---:B-1----:R-:W-:Y:S02]  /*21b0*/  IMAD.WIDE R116, R17.reuse, 0x2, R158 ;  /* 0x0000000211747825 */ /* 0x042fe400078e029e */
[----:B------:R-:W4:Y:S02]  /*21c0*/  LDG.E.U16 R222, desc[UR10][R222.64] ;  /* 0x0000000adede7981 */ /* 0x000f24000c1e1500 */
[C---:B------:R-:W-:Y:S02]  /*21d0*/  IMAD.WIDE R126, R17.reuse, 0x2, R172 ;  /* 0x00000002117e7825 */ /* 0x040fe400078e02ac */
[----:B------:R1:W4:Y:S02]  /*21e0*/  LDG.E.U16 R116, desc[UR10][R116.64] ;  /* 0x0000000a74747981 */ /* 0x000324000c1e1500 */
[----:B------:R-:W-:-:S02]  /*21f0*/  IMAD.WIDE R118, R17, 0x2, R156 ;  /* 0x0000000211767825 */ /* 0x000fc400078e029c */
[----:B------:R-:W4:Y:S02]  /*2200*/  LDG.E.U16 R126, desc[UR10][R126.64] ;  /* 0x0000000a7e7e7981 */ /* 0x000f24000c1e1500 */
[C---:B------:R-:W-:Y:S02]  /*2210*/  IMAD.WIDE R124, R17.reuse, 0x2, R170 ;  /* 0x00000002117c7825 */ /* 0x040fe400078e02aa */
[----:B------:R-:W4:Y:S02]  /*2220*/  LDG.E.U16 R118, desc[UR10][R118.64] ;  /* 0x0000000a76767981 */ /* 0x000f24000c1e1500 */
[C---:B0-----:R-:W-:Y:S02]  /*2230*/  IMAD.WIDE R120, R17.reuse, 0x2, R154 ;  /* 0x0000000211787825 */ /* 0x041fe400078e029a */
[----:B------:R-:W4:Y:S02]  /*2240*/  LDG.E.U16 R124, desc[UR10][R124.64] ;  /* 0x0000000a7c7c7981 */ /* 0x000f24000c1e1500 */
[----:B------:R-:W-:-:S02]  /*2250*/  IMAD.WIDE R112, R17, 0x2, R184 ;  /* 0x0000000211707825 */ /* 0x000fc400078e02b8 */
[----:B------:R-:W4:Y:S02]  /*2260*/  LDG.E.U16 R221, desc[UR10][R120.64] ;  /* 0x0000000a78dd7981 */ /* 0x000f24000c1e1500 */
[C---:B------:R-:W-:Y:S02]  /*2270*/  IMAD.WIDE R122, R17.reuse, 0x2, R200 ;  /* 0x00000002117a7825 */ /* 0x040fe400078e02c8 */
[----:B------:R-:W4:Y:S02]  /*2280*/  LDG.E.U16 R112, desc[UR10][R112.64] ;  /* 0x0000000a70707981 */ /* 0x000f24000c1e1500 */
[C---:B------:R-:W-:Y:S02]  /*2290*/  IMAD.WIDE R108, R17.reuse, 0x2, R168 ;  /* 0x00000002116c7825 */ /* 0x040fe400078e02a8 */
[----:B------:R-:W4:Y:S02]  /*22a0*/  LDG.E.U16 R219, desc[UR10][R122.64] ;  /* 0x0000000a7adb7981 */ /* 0x000f24000c1e1500 */
[----:B------:R-:W-:-:S02]  /*22b0*/  IMAD.WIDE R110, R17, 0x2, R152 ;  /* 0x00000002116e7825 */ /* 0x000fc400078e0298 */
[----:B------:R0:W4:Y:S04]  /*22c0*/  LDG.E.U16 R125, desc[UR10][R108.64] ;  /* 0x0000000a6c7d7981 */ /* 0x000128000c1e1500 */
[----:B------:R0:W4:Y:S01]  /*22d0*/  LDG.E.U16 R127, desc[UR10][R110.64] ;  /* 0x0000000a6e7f7981 */ /* 0x000122000c1e1500 */
[----:B------:R-:W1:Y:S02]  /*22e0*/  S2R R6, SR_TID.X ;  /* 0x0000000000067919 */ /* 0x000e640000002100 */
[C---:B-1----:R-:W-:Y:S01]  /*22f0*/  LOP3.LUT R117, R6.reuse, 0x7, RZ, 0xc0, !PT ;  /* 0x0000000706757812 */ /* 0x042fe200078ec0ff */
[----:B------:R-:W-:-:S04]  /*2300*/  IMAD.SHL.U32 R21, R6, 0x8, RZ ;  /* 0x0000000806157824 */ /* 0x000fc800078e00ff */
[----:B------:R-:W-:-:S05]  /*2310*/  IMAD.SHL.U32 R228, R117, 0x40, RZ ;  /* 0x0000004075e47824 */ /* 0x000fca00078e00ff */
[----:B------:R-:W-:Y:S02]  /*2320*/  LOP3.LUT R228, R228, 0x30, R21, 0xf8, !PT ;  /* 0x00000030e4e47812 */ /* 0x000fe400078ef815 */
[----:B------:R-:W-:-:S05]  /*2330*/  LOP3.LUT R21, R6, 0xff, RZ, 0xc0, !PT ;  /* 0x000000ff06157812 */ /* 0x000fca00078ec0ff */
[----:B0-----:R-:W-:Y:S01]  /*2340*/  IMAD.SHL.U32 R109, R21, 0x2, RZ ;  /* 0x00000002156d7824 */ /* 0x001fe200078e00ff */
[----:B------:R-:W-:Y:S04]  /*2350*/  BAR.SYNC.DEFER_BLOCKING 0x0 ;  /* 0x0000000000007b1d */ /* 0x000fe80000010000 */
[C---:B------:R-:W-:Y:S02]  /*2360*/  LOP3.LUT R108, R109.reuse, 0x10, RZ, 0x3c, !PT ;  /* 0x000000106d6c7812 */ /* 0x040fe400078e3cff */
[C---:B------:R-:W-:Y:S02]  /*2370*/  LOP3.LUT R111, R109.reuse, 0x20, RZ, 0x3c, !PT ;  /* 0x000000206d6f7812 */ /* 0x040fe400078e3cff */
[C---:B------:R-:W-:Y:S02]  /*2380*/  LOP3.LUT R110, R109.reuse, 0x30, RZ, 0x3c, !PT ;  /* 0x000000306d6e7812 */ /* 0x040fe400078e3cff */
[----:B------:R-:W-:-:S02]  /*2390*/  LOP3.LUT R113, R109, 0x50, RZ, 0x3c, !PT ;  /* 0x000000506d717812 */ /* 0x000fc400078e3cff */
[----:B------:R-:W-:-:S05]  /*23a0*/  LOP3.LUT R226, R6, 0x60, RZ, 0xc0, !PT ;  /* 0x0000006006e27812 */ /* 0x000fca00078ec0ff */
[----:B------:R-:W-:Y:S01]  /*23b0*/  IMAD R226, R226, 0x8, R117 ;  /* 0x00000008e2e27824 */ /* 0x000fe200078e0275 */
[----:B------:R-:W-:-:S03]  /*23c0*/  SHF.L.U32 R119, R6, 0x1, RZ ;  /* 0x0000000106777819 */ /* 0x000fc600000006ff */
[----:B------:R-:W-:Y:S01]  /*23d0*/  IMAD.SHL.U32 R226, R226, 0x10, RZ ;  /* 0x00000010e2e27824 */ /* 0x000fe200078e00ff */
[----:B------:R-:W-:-:S04]  /*23e0*/  LOP3.LUT R6, R6, 0x10, RZ, 0xc0, !PT ;  /* 0x0000001006067812 */ /* 0x000fc800078ec0ff */
[--C-:B------:R-:W-:Y:S02]  /*23f0*/  LOP3.LUT R226, R226, 0x30, R119.reuse, 0x78, !PT ;  /* 0x00000030e2e27812 */ /* 0x100fe400078e7877 */
[----:B------:R-:W-:-:S04]  /*2400*/  LOP3.LUT R119, R228, 0x10, R119, 0x78, !PT ;  /* 0x00000010e4777812 */ /* 0x000fc800078e7877 */
[----:B------:R-:W-:Y:S01]  /*2410*/  LEA R6, R6, R119, 0x5 ;  /* 0x0000007706067211 */ /* 0x000fe200078e28ff */
[----:B------:R-:W-:Y:S01]  /*2420*/  IMAD R21, R117, 0x200, R226 ;  /* 0x0000020075157824 */ /* 0x000fe200078e02e2 */
[----:B--2---:R-:W-:Y:S04]  /*2430*/  STS.U16 [R109+UR6+0x5000], R114 ;  /* 0x005000726d007988 */ /* 0x004fe80008000406 */
[----:B---3--:R0:W-:Y:S04]  /*2440*/  STS.U16 [R109+UR6+0x4000], R20 ;  /* 0x004000146d007988 */ /* 0x0081e80008000406 */
[----:B-----5:R-:W-:Y:S01]  /*2450*/  STS.U16 [R109+UR6+0x7000], R218 ;  /* 0x007000da6d007988 */ /* 0x020fe20008000406 */
[----:B0-----:R-:W-:-:S02]  /*2460*/  LOP3.LUT R20, R109, 0x40, RZ, 0x3c, !PT ;  /* 0x000000406d147812 */ /* 0x001fc400078e3cff */
[C---:B------:R-:W-:Y:S01]  /*2470*/  LOP3.LUT R114, R109.reuse, 0x70, RZ, 0x3c, !PT ;  /* 0x000000706d727812 */ /* 0x040fe200078e3cff */
[----:B----4-:R-:W-:Y:S04]  /*2480*/  STS.U16 [R109+UR6+0x6000], R132 ;  /* 0x006000846d007988 */ /* 0x010fe80008000406 */
[----:B------:R-:W-:Y:S04]  /*2490*/  STS.U16 [R108+UR6+0x4200], R22 ;  /* 0x004200166c007988 */ /* 0x000fe80008000406 */
[----:B------:R-:W-:Y:S04]  /*24a0*/  STS.U16 [R108+UR6+0x5200], R115 ;  /* 0x005200736c007988 */ /* 0x000fe80008000406 */
[----:B------:R-:W-:Y:S04]  /*24b0*/  STS.U16 [R108+UR6+0x6200], R133 ;  /* 0x006200856c007988 */ /* 0x000fe80008000406 */
[----:B------:R-:W-:Y:S04]  /*24c0*/  STS.U16 [R108+UR6+0x7200], R224 ;  /* 0x007200e06c007988 */ /* 0x000fe80008000406 */
[----:B------:R0:W-:Y:S04]  /*24d0*/  STS.U16 [R111+UR6+0x4400], R23 ;  /* 0x004400176f007988 */ /* 0x0001e80008000406 */
[----:B------:R-:W-:Y:S04]  /*24e0*/  STS.U16 [R111+UR6+0x5400], R128 ;  /* 0x005400806f007988 */ /* 0x000fe80008000406 */
[----:B------:R-:W-:Y:S01]  /*24f0*/  STS.U16 [R111+UR6+0x6400], R134 ;  /* 0x006400866f007988 */ /* 0x000fe20008000406 */
[----:B0-----:R-:W-:-:S03]  /*2500*/  LOP3.LUT R23, R109, 0x60, RZ, 0x3c, !PT ;  /* 0x000000606d177812 */ /* 0x001fc600078e3cff */
        /* <DEDUP_REMOVED lines=20> */
[----:B------:R-:W-:Y:S01]  /*2650*/  STS.U16 [R114+UR6+0x7e00], R127 ;  /* 0x007e007f72007988 */ /* 0x000fe20008000406 */
[----:B------:R-:W-:Y:S01]  /*2660*/  BAR.SYNC.DEFER_BLOCKING 0x0 ;  /* 0x0000000000007b1d */ /* 0x000fe20000010000 */
[----:B------:R-:W-:-:S05]  /*2670*/  LOP3.LUT R22, R6, 0x20, RZ, 0x3c, !PT ;  /* 0x0000002006167812 */ /* 0x000fca00078e3cff */
[----:B------:R-:W-:Y:S04]  /*2680*/  LDSM.16.MT88.4 R132, [R6+UR6] ;  /* 0x000000060684783b */ /* 0x000fe80008004200 */
[----:B------:R-:W1:Y:S04]  /*2690*/  LDSM.16.M88.4 R116, [R21+UR6+0x4000] ;  /* 0x004000061574783b */ /* 0x000e680008000200 */
[----:B------:R-:W2:Y:S04]  /*26a0*/  LDSM.16.MT88.4 R120, [R22+UR6] ;  /* 0x000000061678783b */ /* 0x000ea80008004200 */
[----:B------:R-:W3:Y:S04]  /*26b0*/  LDSM.16.MT88.4 R104, [R6+UR6+0x400] ;  /* 0x000400060668783b */ /* 0x000ee80008004200 */
[----:B------:R-:W4:Y:S01]  /*26c0*/  LDSM.16.MT88.4 R108, [R22+UR6+0x400] ;  /* 0x00040006166c783b */ /* 0x000f220008004200 */
[----:B0-----:R-:W-:-:S03]  /*26d0*/  LOP3.LUT R20, R21, 0x40, RZ, 0x3c, !PT ;  /* 0x0000004015147812 */ /* 0x001fc600078e3cff */
[----:B------:R-:W-:Y:S04]  /*26e0*/  LDSM.16.MT88.4 R128, [R6+UR6+0x800] ;  /* 0x000800060680783b */ /* 0x000fe80008004200 */
[----:B------:R-:W0:Y:S04]  /*26f0*/  LDSM.16.M88.4 R112, [R20+UR6+0x4000] ;  /* 0x004000061470783b */ /* 0x000e280008000200 */
[----:B------:R-:W5:Y:S01]  /*2700*/  LDSM.16.MT88.4 R124, [R22+UR6+0x800] ;  /* 0x00080006167c783b */ /* 0x000f620008004200 */
[-C--:B-1----:R-:W-:Y:S06]  /*2710*/  HMMA.16816.F32 R132, R132, R116.reuse, RZ ;  /* 0x000000748484723c */ /* 0x082fec00000018ff */
[----:B--2---:R-:W-:-:S15]  /*2720*/  HMMA.16816.F32 R120, R120, R116, RZ ;  /* 0x000000747878723c */ /* 0x004fde00000018ff */
[----:B------:R-:W-:-:S03]  /*2730*/  NOP ;  /* 0x0000000000007918 */ /* 0x000fc60000000000 */
[-C--:B---3--:R-:W-:Y:S01]  /*2740*/  HMMA.16816.F32 R104, R104, R118.reuse, R132 ;  /* 0x000000766868723c */ /* 0x088fe20000001884 */
[----:B------:R-:W-:Y:S05]  /*2750*/  LDSM.16.MT88.4 R132, [R22+UR6+0x1000] ;  /* 0x001000061684783b */ /* 0x000fea0008004200 */
[----:B----4-:R-:W-:Y:S01]  /*2760*/  HMMA.16816.F32 R116, R108, R118, R120 ;  /* 0x000000766c74723c */ /* 0x010fe20000001878 */
[----:B------:R-:W1:Y:S04]  /*2770*/  LDSM.16.MT88.4 R120, [R6+UR6+0xc00] ;  /* 0x000c00060678783b */ /* 0x000e680008004200 */
[----:B------:R-:W2:-:S13]  /*2780*/  LDSM.16.MT88.4 R108, [R22+UR6+0xc00] ;  /* 0x000c0006166c783b */ /* 0x000e9a0008004200 */
[-C--:B0-----:R-:W-:Y:S01]  /*2790*/  HMMA.16816.F32 R128, R128, R112.reuse, R104 ;  /* 0x000000708080723c */ /* 0x081fe20000001868 */
[----:B------:R-:W-:Y:S05]  /*27a0*/  LDSM.16.M88.4 R104, [R21+UR6+0x4080] ;  /* 0x004080061568783b */ /* 0x000fea0008000200 */
[----:B-----5:R-:W-:Y:S01]  /*27b0*/  HMMA.16816.F32 R124, R124, R112, R116 ;  /* 0x000000707c7c723c */ /* 0x020fe20000001874 */
[----:B------:R-:W0:-:S15]  /*27c0*/  LDSM.16.MT88.4 R116, [R6+UR6+0x1000] ;  /* 0x001000060674783b */ /* 0x000e1e0008004200 */
[----:B------:R-:W-:-:S02]  /*27d0*/  NOP ;  /* 0x0000000000007918 */ /* 0x000fc40000000000 */
[-C--:B-1----:R-:W-:Y:S01]  /*27e0*/  HMMA.16816.F32 R120, R120, R114.reuse, R128 ;  /* 0x000000727878723c */ /* 0x082fe20000001880 */
[----:B------:R-:W-:Y:S05]  /*27f0*/  LDSM.16.MT88.4 R128, [R22+UR6+0x1800] ;  /* 0x001800061680783b */ /* 0x000fea0008004200 */
[----:B--2---:R-:W-:Y:S01]  /*2800*/  HMMA.16816.F32 R124, R108, R114, R124 ;  /* 0x000000726c7c723c */ /* 0x004fe2000000187c */
[----:B------:R-:W1:Y:S04]  /*2810*/  LDSM.16.MT88.4 R108, [R6+UR6+0x1400] ;  /* 0x00140006066c783b */ /* 0x000e680008004200 */
[----:B------:R-:W2:-:S13]  /*2820*/  LDSM.16.MT88.4 R112, [R22+UR6+0x1400] ;  /* 0x001400061670783b */ /* 0x000e9a0008004200 */
[-C--:B0-----:R-:W-:Y:S01]  /*2830*/  HMMA.16816.F32 R116, R116, R104.reuse, R120 ;  /* 0x000000687474723c */ /* 0x081fe20000001878 */
[----:B------:R-:W-:Y:S05]  /*2840*/  LDSM.16.MT88.4 R120, [R6+UR6+0x1800] ;  /* 0x001800060678783b */ /* 0x000fea0008004200 */
[----:B------:R-:W-:Y:S01]  /*2850*/  HMMA.16816.F32 R132, R132, R104, R124 ;  /* 0x000000688484723c */ /* 0x000fe2000000187c */
[----:B------:R-:W0:-:S15]  /*2860*/  LDSM.16.M88.4 R124, [R20+UR6+0x4080] ;  /* 0x00408006147c783b */ /* 0x000e1e0008000200 */
[----:B------:R-:W-:-:S02]  /*2870*/  NOP ;  /* 0x0000000000007918 */ /* 0x000fc40000000000 */
[-C--:B-1----:R-:W-:Y:S01]  /*2880*/  HMMA.16816.F32 R108, R108, R106.reuse, R116 ;  /* 0x0000006a6c6c723c */ /* 0x082fe20000001874 */
[----:B------:R-:W-:Y:S05]  /*2890*/  LDSM.16.M88.4 R116, [R21+UR6+0x4100] ;  /* 0x004100061574783b */ /* 0x000fea0008000200 */
[----:B--2---:R-:W-:Y:S01]  /*28a0*/  HMMA.16816.F32 R132, R112, R106, R132 ;  /* 0x0000006a7084723c */ /* 0x004fe20000001884 */
[----:B------:R-:W1:Y:S04]  /*28b0*/  LDSM.16.MT88.4 R104, [R6+UR6+0x1c00] ;  /* 0x001c00060668783b */ /* 0x000e680008004200 */
[----:B------:R-:W2:-:S13]  /*28c0*/  LDSM.16.MT88.4 R112, [R22+UR6+0x1c00] ;  /* 0x001c00061670783b */ /* 0x000e9a0008004200 */
[-C--:B0-----:R-:W-:Y:S01]  /*28d0*/  HMMA.16816.F32 R108, R120, R124.reuse, R108 ;  /* 0x0000007c786c723c */ /* 0x081fe2000000186c */
[----:B------:R-:W0:Y:S05]  /*28e0*/  LDSM.16.MT88.4 R120, [R6+UR6+0x2000] ;  /* 0x002000060678783b */ /* 0x000e2a0008004200 */
[----:B------:R-:W-:Y:S01]  /*28f0*/  HMMA.16816.F32 R132, R128, R124, R132 ;  /* 0x0000007c8084723c */ /* 0x000fe20000001884 */
[----:B------:R-:W3:-:S15]  /*2900*/  LDSM.16.MT88.4 R128, [R22+UR6+0x2000] ;  /* 0x002000061680783b */ /* 0x000ede0008004200 */
[----:B------:R-:W-:-:S02]  /*2910*/  NOP ;  /* 0x0000000000007918 */ /* 0x000fc40000000000 */
[-C--:B-1----:R-:W-:Y:S01]  /*2920*/  HMMA.16816.F32 R104, R104, R126.reuse, R108 ;  /* 0x0000007e6868723c */ /* 0x082fe2000000186c */
[----:B------:R-:W1:Y:S05]  /*2930*/  LDSM.16.MT88.4 R108, [R6+UR6+0x2400] ;  /* 0x00240006066c783b */ /* 0x000e6a0008004200 */
[----:B--2---:R-:W-:Y:S01]  /*2940*/  HMMA.16816.F32 R132, R112, R126, R132 ;  /* 0x0000007e7084723c */ /* 0x004fe20000001884 */
[----:B------:R-:W2:Y:S04]  /*2950*/  LDSM.16.MT88.4 R112, [R22+UR6+0x2400] ;  /* 0x002400061670783b */ /* 0x000ea80008004200 */
[----:B------:R-:W-:-:S13]  /*2960*/  LDSM.16.M88.4 R124, [R20+UR6+0x4100] ;  /* 0x00410006147c783b */ /* 0x000fda0008000200 */
[-C--:B0-----:R-:W-:Y:S01]  /*2970*/  HMMA.16816.F32 R104, R120, R116.reuse, R104 ;  /* 0x000000747868723c */ /* 0x081fe20000001868 */
[----:B------:R-:W0:Y:S05]  /*2980*/  LDSM.16.MT88.4 R120, [R6+UR6+0x2800] ;  /* 0x002800060678783b */ /* 0x000e2a0008004200 */
[----:B---3--:R-:W-:Y:S01]  /*2990*/  HMMA.16816.F32 R128, R128, R116, R132 ;  /* 0x000000748080723c */ /* 0x008fe20000001884 */
[----:B------:R-:W3:-:S15]  /*29a0*/  LDSM.16.MT88.4 R132, [R22+UR6+0x2800] ;  /* 0x002800061684783b */ /* 0x000ede0008004200 */
[----:B------:R-:W-:-:S02]  /*29b0*/  NOP ;  /* 0x0000000000007918 */ /* 0x000fc40000000000 */
[-C--:B-1----:R-:W-:Y:S01]  /*29c0*/  HMMA.16816.F32 R104, R108, R118.reuse, R104 ;  /* 0x000000766c68723c */ /* 0x082fe20000001868 */
[----:B------:R-:W-:Y:S05]  /*29d0*/  LDSM.16.MT88.4 R108, [R22+UR6+0x2c00] ;  /* 0x002c0006166c783b */ /* 0x000fea0008004200 */
[----:B--2---:R-:W-:Y:S01]  /*29e0*/  HMMA.16816.F32 R128, R112, R118, R128 ;  /* 0x000000767080723c */ /* 0x004fe20000001880 */
[----:B------:R-:W1:Y:S04]  /*29f0*/  LDSM.16.MT88.4 R112, [R6+UR6+0x2c00] ;  /* 0x002c00060670783b */ /* 0x000e680008004200 */
[----:B------:R-:W-:-:S13]  /*2a00*/  LDSM.16.M88.4 R116, [R21+UR6+0x4180] ;  /* 0x004180061574783b */ /* 0x000fda0008000200 */
[-C--:B0-----:R-:W-:Y:S01]  /*2a10*/  HMMA.16816.F32 R104, R120, R124.reuse, R104 ;  /* 0x0000007c7868723c */ /* 0x081fe20000001868 */
[----:B------:R-:W0:Y:S05]  /*2a20*/  LDSM.16.MT88.4 R120, [R6+UR6+0x3000] ;  /* 0x003000060678783b */ /* 0x000e2a0008004200 */
[----:B---3--:R-:W-:Y:S01]  /*2a30*/  HMMA.16816.F32 R128, R132, R124, R128 ;  /* 0x0000007c8480723c */ /* 0x008fe20000001880 */
[----:B------:R-:W2:-:S15]  /*2a40*/  LDSM.16.MT88.4 R132, [R22+UR6+0x3000] ;  /* 0x003000061684783b */ /* 0x000e9e0008004200 */
[----:B------:R-:W-:-:S02]  /*2a50*/  NOP ;  /* 0x0000000000007918 */ /* 0x000fc40000000000 */
[-C--:B-1----:R-:W-:Y:S01]  /*2a60*/  HMMA.16816.F32 R104, R112, R126.reuse, R104 ;  /* 0x0000007e7068723c */ /* 0x082fe20000001868 */
[----:B------:R-:W1:Y:S05]  /*2a70*/  LDSM.16.MT88.4 R112, [R6+UR6+0x3400] ;  /* 0x003400060670783b */ /* 0x000e6a0008004200 */
[----:B------:R-:W-:Y:S01]  /*2a80*/  HMMA.16816.F32 R128, R108, R126, R128 ;  /* 0x0000007e6c80723c */ /* 0x000fe20000001880 */
[----:B------:R-:W3:Y:S04]  /*2a90*/  LDSM.16.MT88.4 R108, [R22+UR6+0x3400] ;  /* 0x00340006166c783b */ /* 0x000ee80008004200 */
[----:B------:R-:W-:-:S13]  /*2aa0*/  LDSM.16.MT88.4 R124, [R6+UR6+0x3800] ;  /* 0x00380006067c783b */ /* 0x000fda0008004200 */
[-C--:B0-----:R-:W-:Y:S01]  /*2ab0*/  HMMA.16816.F32 R104, R120, R116.reuse, R104 ;  /* 0x000000747868723c */ /* 0x081fe20000001868 */
[----:B------:R-:W0:Y:S05]  /*2ac0*/  LDSM.16.M88.4 R120, [R20+UR6+0x4180] ;  /* 0x004180061478783b */ /* 0x000e2a0008000200 */
[----:B--2---:R-:W-:Y:S01]  /*2ad0*/  HMMA.16816.F32 R128, R132, R116, R128 ;  /* 0x000000748480723c */ /* 0x004fe20000001880 */
[----:B------:R-:W2:-:S15]  /*2ae0*/  LDSM.16.MT88.4 R132, [R22+UR6+0x3800] ;  /* 0x003800061684783b */ /* 0x000e9e0008004200 */
[----:B------:R-:W-:-:S02]  /*2af0*/  NOP ;  /* 0x0000000000007918 */ /* 0x000fc40000000000 */
[-C--:B-1----:R-:W-:Y:S01]  /*2b00*/  HMMA.16816.F32 R104, R112, R118.reuse, R104 ;  /* 0x000000767068723c */ /* 0x082fe20000001868 */
[----:B------:R-:W1:Y:S05]  /*2b10*/  LDSM.16.MT88.4 R112, [R6+UR6+0x3c00] ;  /* 0x003c00060670783b */ /* 0x000e6a0008004200 */
[----:B---3--:R-:W-:Y:S01]  /*2b20*/  HMMA.16816.F32 R108, R108, R118, R128 ;  /* 0x000000766c6c723c */ /* 0x008fe20000001880 */
[----:B------:R-:W3:-:S15]  /*2b30*/  LDSM.16.MT88.4 R116, [R22+UR6+0x3c00] ;  /* 0x003c00061674783b */ /* 0x000ede0008004200 */
[----:B------:R-:W-:-:S02]  /*2b40*/  NOP ;  /* 0x0000000000007918 */ /* 0x000fc40000000000 */
[-C--:B0-----:R-:W-:Y:S06]  /*2b50*/  HMMA.16816.F32 R104, R124, R120.reuse, R104 ;  /* 0x000000787c68723c */ /* 0x081fec0000001868 */
[----:B--2---:R-:W-:-:S15]  /*2b60*/  HMMA.16816.F32 R108, R132, R120, R108 ;  /* 0x00000078846c723c */ /* 0x004fde000000186c */
[----:B------:R-:W-:-:S03]  /*2b70*/  NOP ;  /* 0x0000000000007918 */ /* 0x000fc60000000000 */
[-C--:B-1----:R-:W-:Y:S06]  /*2b80*/  HMMA.16816.F32 R104, R112, R122.reuse, R104 ;  /* 0x0000007a7068723c */ /* 0x082fec0000001868 */
[----:B---3--:R-:W-:-:S15]  /*2b90*/  HMMA.16816.F32 R108, R116, R122, R108 ;  /* 0x0000007a746c723c */ /* 0x008fde000000186c */
[----:B------:R-:W-:-:S03]  /*2ba0*/  NOP ;  /* 0x0000000000007918 */ /* 0x000fc60000000000 */
[----:B------:R-:W-:Y:S01]  /*2bb0*/  FMUL R20, R104, UR9 ;  /* 0x0000000968147c20 */ /* 0x000fe20008400000 */
[----:B------:R-:W-:Y:S01]  /*2bc0*/  FMUL R21, R105, UR9 ;  /* 0x0000000969157c20 */ /* 0x000fe20008400000 */
[----:B------:R-:W-:Y:S01]  /*2bd0*/  FMUL R23, R106, UR9 ;  /* 0x000000096a177c20 */ /* 0x000fe20008400000 */
[----:B------:R-:W-:-:S03]  /*2be0*/  FMUL R112, R107, UR9 ;  /* 0x000000096b707c20 */ /* 0x000fc60008400000 */
[----:B------:R-:W-:Y:S01]  /*2bf0*/  FMUL R113, R108, UR9 ;  /* 0x000000096c717c20 */ /* 0x000fe20008400000 */
[----:B------:R-:W-:Y:S01]  /*2c00*/  FMUL R6, R109, UR9 ;  /* 0x000000096d067c20 */ /* 0x000fe20008400000 */
[----:B------:R-:W-:Y:S01]  /*2c10*/  FMUL R22, R110, UR9 ;  /* 0x000000096e167c20 */ /* 0x000fe20008400000 */
[----:B------:R-:W-:Y:S01]  /*2c20*/  FMUL R115, R111, UR9 ;  /* 0x000000096f737c20 */ /* 0x000fe20008400000 */
[----:B------:R-:W-:Y:S02]  /*2c30*/  FMNMX R20, R20, R21, !PT ;  /* 0x0000001514147209 */ /* 0x000fe40007800000 */
[----:B------:R-:W-:Y:S02]  /*2c40*/  FMNMX R23, R23, R112, !PT ;  /* 0x0000007017177209 */ /* 0x000fe40007800000 */
[----:B------:R-:W-:Y:S02]  /*2c50*/  FMNMX R6, R113, R6, !PT ;  /* 0x0000000671067209 */ /* 0x000fe40007800000 */
[----:B------:R-:W-:Y:S01]  /*2c60*/  FMNMX R22, R22, R115, !PT ;  /* 0x0000007316167209 */ /* 0x000fe20007800000 */
[----:B------:R-:W0:Y:S04]  /*2c70*/  SHFL.BFLY PT, R21, R20, 0x2, 0x1f ;  /* 0x0c401f0014157f89 */ /* 0x000e2800000e0000 */
[----:B------:R-:W1:Y:S04]  /*2c80*/  SHFL.BFLY PT, R112, R23, 0x2, 0x1f ;  /* 0x0c401f0017707f89 */ /* 0x000e6800000e0000 */
[----:B------:R-:W2:Y:S04]  /*2c90*/  SHFL.BFLY PT, R115, R6, 0x2, 0x1f ;  /* 0x0c401f0006737f89 */ /* 0x000ea800000e0000 */
[----:B------:R-:W3:Y:S01]  /*2ca0*/  SHFL.BFLY PT, R119, R22, 0x2, 0x1f ;  /* 0x0c401f0016777f89 */ /* 0x000ee200000e0000 */
[----:B------:R-:W4:Y:S01]  /*2cb0*/  S2R R124, SR_TID.X ;  /* 0x00000000007c7919 */ /* 0x000f220000002100 */
[----:B0-----:R-:W-:-:S02]  /*2cc0*/  FMNMX R21, R20, R21, !PT ;  /* 0x0000001514157209 */ /* 0x001fc40007800000 */
[----:B-1----:R-:W-:Y:S02]  /*2cd0*/  FMNMX R113, R23, R112, !PT ;  /* 0x0000007017717209 */ /* 0x002fe40007800000 */
[----:B--2---:R-:W-:Y:S02]  /*2ce0*/  FMNMX R117, R6, R115, !PT ;  /* 0x0000007306757209 */ /* 0x004fe40007800000 */
[----:B---3--:R-:W-:Y:S01]  /*2cf0*/  FMNMX R119, R22, R119, !PT ;  /* 0x0000007716777209 */ /* 0x008fe20007800000 */
[----:B------:R-:W0:Y:S04]  /*2d00*/  SHFL.BFLY PT, R112, R21, 0x1, 0x1f ;  /* 0x0c201f0015707f89 */ /* 0x000e2800000e0000 */
[----:B------:R-:W1:Y:S04]  /*2d10*/  SHFL.BFLY PT, R114, R113, 0x1, 0x1f ;  /* 0x0c201f0071727f89 */ /* 0x000e6800000e0000 */
[----:B------:R-:W2:Y:S04]  /*2d20*/  SHFL.BFLY PT, R116, R117, 0x1, 0x1f ;  /* 0x0c201f0075747f89 */ /* 0x000ea800000e0000 */
[----:B------:R-:W3:Y:S01]  /*2d30*/  SHFL.BFLY PT, R120, R119, 0x1, 0x1f ;  /* 0x0c201f0077787f89 */ /* 0x000ee200000e0000 */
[----:B----4-:R-:W-:-:S02]  /*2d40*/  LOP3.LUT R20, R124, 0x1c, RZ, 0xc0, !PT ;  /* 0x0000001c7c147812 */ /* 0x010fc400078ec0ff */
[----:B------:R-:W-:Y:S02]  /*2d50*/  SHF.R.U32.HI R6, RZ, 0x3, R124 ;  /* 0x00000003ff067819 */ /* 0x000fe4000001167c */
[----:B------:R-:W-:Y:S01]  /*2d60*/  LEA R20, R20, UR6, 0x2 ;  /* 0x0000000614147c11 */ /* 0x000fe2000f8e10ff */
[----:B------:R-:W-:Y:S01]  /*2d70*/  BAR.SYNC.DEFER_BLOCKING 0x0 ;  /* 0x0000000000007b1d */ /* 0x000fe20000010000 */
[----:B------:R-:W-:Y:S02]  /*2d80*/  LOP3.LUT R121, R6, 0xc, RZ, 0xc0, !PT ;  /* 0x0000000c06797812 */ /* 0x000fe400078ec0ff */
[----:B0-----:R-:W-:-:S03]  /*2d90*/  FMNMX R23, R21, R112, !PT ;  /* 0x0000007015177209 */ /* 0x001fc60007800000 */
[----:B------:R-:W-:Y:S01]  /*2da0*/  IMAD.IADD R118, R20, 0x1, R121 ;  /* 0x0000000114767824 */ /* 0x000fe200078e0279 */
[----:B-1----:R-:W-:Y:S02]  /*2db0*/  FMNMX R115, R113, R114, !PT ;  /* 0x0000007271737209 */ /* 0x002fe40007800000 */
[----:B--2---:R-:W-:Y:S02]  /*2dc0*/  FMNMX R21, R117, R116, !PT ;  /* 0x0000007475157209 */ /* 0x004fe40007800000 */
[----:B---3--:R-:W-:Y:S01]  /*2dd0*/  FMNMX R113, R119, R120, !PT ;  /* 0x0000007877717209 */ /* 0x008fe20007800000 */
[----:B------:R-:W-:Y:S04]  /*2de0*/  @P0 STS [R118+0x4000], R23 ;  /* 0x0040001776000388 */ /* 0x000fe80000000800 */
[----:B------:R-:W-:Y:S04]  /*2df0*/  @P0 STS [R118+0x4080], R115 ;  /* 0x0040807376000388 */ /* 0x000fe80000000800 */
[----:B------:R-:W-:Y:S04]  /*2e00*/  @P0 STS [R118+0x4100], R21 ;  /* 0x0041001576000388 */ /* 0x000fe80000000800 */
[----:B------:R-:W-:Y:S01]  /*2e10*/  @P0 STS [R118+0x4180], R113 ;  /* 0x0041807176000388 */ /* 0x000fe20000000800 */
[----:B------:R-:W-:-:S04]  /*2e20*/  LOP3.LUT R116, R124, 0xff, RZ, 0xc0, !PT ;  /* 0x000000ff7c747812 */ /* 0x000fc800078ec0ff */
[----:B------:R-:W-:Y:S01]  /*2e30*/  LEA R117, R116, UR6, 0x2 ;  /* 0x0000000674757c11 */ /* 0x000fe2000f8e10ff */
[----:B------:R-:W-:Y:S06]  /*2e40*/  BAR.SYNC.DEFER_BLOCKING 0x0 ;  /* 0x0000000000007b1d */ /* 0x000fec0000010000 */
[----:B------:R-:W0:Y:S04]  /*2e50*/  @!P2 LDS R16, [R117+0x4000] ;  /* 0x004000007510a984 */ /* 0x000e280000000800 */
[----:B0-----:R-:W0:Y:S02]  /*2e60*/  SHFL.BFLY PT, R119, R16, 0x2, 0x1f ;  /* 0x0c401f0010777f89 */ /* 0x001e2400000e0000 */
[----:B0-----:R-:W-:-:S05]  /*2e70*/  FMNMX R119, R16, R119, !PT ;  /* 0x0000007710777209 */ /* 0x001fca0007800000 */
[----:B------:R-:W0:Y:S02]  /*2e80*/  SHFL.BFLY PT, R6, R119, 0x1, 0x1f ;  /* 0x0c201f0077067f89 */ /* 0x000e2400000e0000 */
[----:B0-----:R-:W-:-:S05]  /*2e90*/  FMNMX R22, R119, R6, !PT ;  /* 0x0000000677167209 */ /* 0x001fca0007800000 */
[----:B------:R-:W-:Y:S01]  /*2ea0*/  @P0 STS [R117+0x4000], R22 ;  /* 0x0040001675000388 */ /* 0x000fe20000000800 */
[----:B------:R-:W-:Y:S06]  /*2eb0*/  BAR.SYNC.DEFER_BLOCKING 0x0 ;  /* 0x0000000000007b1d */ /* 0x000fec0000010000 */
[----:B------:R-:W0:Y:S04]  /*2ec0*/  LDS R6, [R20+0x4000] ;  /* 0x0040000014067984 */ /* 0x000e280000000800 */
[----:B------:R-:W1:Y:S04]  /*2ed0*/  LDS R133, [R20+0x4080] ;  /* 0x0040800014857984 */ /* 0x000e680000000800 */
[----:B------:R-:W2:Y:S04]  /*2ee0*/  LDS R132, [R20+0x4100] ;  /* 0x0041000014847984 */ /* 0x000ea80000000800 */
[----:B------:R-:W3:Y:S01]  /*2ef0*/  LDS R135, [R20+0x4180] ;  /* 0x0041800014877984 */ /* 0x000ee20000000800 */
[----:B0-----:R-:W-:-:S02]  /*2f00*/  FMNMX R6, R6, R7, !PT ;  /* 0x0000000706067209 */ /* 0x001fc40007800000 */
[----:B-1----:R-:W-:-:S03]  /*2f10*/  FMNMX R133, R133, R10, !PT ;  /* 0x0000000a85857209 */ /* 0x002fc60007800000 */
[--C-:B------:R-:W-:Y:S01]  /*2f20*/  FFMA R104, R104, UR9, -R6.reuse ;  /* 0x0000000968687c23 */ /* 0x100fe20008000806 */
[----:B--2---:R-:W-:Y:S02]  /*2f30*/  FMNMX R132, R132, R9, !PT ;  /* 0x0000000984847209 */ /* 0x004fe40007800000 */
[----:B---3--:R-:W-:Y:S01]  /*2f40*/  FMNMX R135, R135, R8, !PT ;  /* 0x0000000887877209 */ /* 0x008fe20007800000 */
[----:B------:R-:W-:Y:S01]  /*2f50*/  FMUL R104, R104, 1.4426950216293334961 ;  /* 0x3fb8aa3b68687820 */ /* 0x000fe20000400000 */
[----:B------:R-:W-:Y:S01]  /*2f60*/  FFMA R105, R105, UR9, -R6 ;  /* 0x0000000969697c23 */ /* 0x000fe20008000806 */
[----:B------:R-:W-:Y:S01]  /*2f70*/  FFMA R107, R107, UR9, -R133 ;  /* 0x000000096b6b7c23 */ /* 0x000fe20008000885 */
[--C-:B------:R-:W-:Y:S01]  /*2f80*/  FFMA R109, R109, UR9, -R132.reuse ;  /* 0x000000096d6d7c23 */ /* 0x100fe20008000884 */
[----:B------:R-:W-:Y:S01]  /*2f90*/  FFMA R110, R110, UR9, -R135 ;  /* 0x000000096e6e7c23 */ /* 0x000fe20008000887 */
[----:B------:R-:W-:Y:S01]  /*2fa0*/  FFMA R106, R106, UR9, -R133 ;  /* 0x000000096a6a7c23 */ /* 0x000fe20008000885 */
[----:B------:R-:W-:Y:S01]  /*2fb0*/  FFMA R108, R108, UR9, -R132 ;  /* 0x000000096c6c7c23 */ /* 0x000fe20008000884 */
[----:B------:R-:W-:Y:S01]  /*2fc0*/  FFMA R111, R111, UR9, -R135 ;  /* 0x000000096f6f7c23 */ /* 0x000fe20008000887 */
[----:B------:R0:W-:Y:S01]  /*2fd0*/  MUFU.EX2 R112, R104 ;  /* 0x0000006800707308 */ /* 0x0001e20000000800 */
[----:B------:R-:W-:Y:S01]  /*2fe0*/  FMUL R21, R105, 1.4426950216293334961 ;  /* 0x3fb8aa3b69157820 */ /* 0x000fe20000400000 */
[----:B------:R-:W-:Y:S01]  /*2ff0*/  FMUL R22, R107, 1.4426950216293334961 ;  /* 0x3fb8aa3b6b167820 */ /* 0x000fe20000400000 */
[----:B------:R-:W-:Y:S01]  /*3000*/  FMUL R23, R109, 1.4426950216293334961 ;  /* 0x3fb8aa3b6d177820 */ /* 0x000fe20000400000 */
[----:B------:R-:W-:Y:S01]  /*3010*/  FMUL R106, R106, 1.4426950216293334961 ;  /* 0x3fb8aa3b6a6a7820 */ /* 0x000fe20000400000 */
[----:B------:R-:W-:Y:S01]  /*3020*/  FMUL R108, R108, 1.4426950216293334961 ;  /* 0x3fb8aa3b6c6c7820 */ /* 0x000fe20000400000 */
[----:B------:R-:W-:Y:S01]  /*3030*/  FMUL R111, R111, 1.4426950216293334961 ;  /* 0x3fb8aa3b6f6f7820 */ /* 0x000fe20000400000 */
[----:B0-----:R-:W-:Y:S01]  /*3040*/  FMUL R104, R110, 1.4426950216293334961 ;  /* 0x3fb8aa3b6e687820 */ /* 0x001fe20000400000 */
[----:B------:R-:W0:Y:S08]  /*3050*/  MUFU.EX2 R21, R21 ;  /* 0x0000001500157308 */ /* 0x000e300000000800 */
[----:B------:R-:W-:Y:S08]  /*3060*/  MUFU.EX2 R113, R106 ;  /* 0x0000006a00717308 */ /* 0x000ff00000000800 */
[----:B------:R-:W1:Y:S08]  /*3070*/  MUFU.EX2 R22, R22 ;  /* 0x0000001600167308 */ /* 0x000e700000000800 */
[----:B------:R-:W-:Y:S08]  /*3080*/  MUFU.EX2 R114, R108 ;  /* 0x0000006c00727308 */ /* 0x000ff00000000800 */
[----:B------:R-:W2:Y:S08]  /*3090*/  MUFU.EX2 R23, R23 ;  /* 0x0000001700177308 */ /* 0x000eb00000000800 */
[----:B------:R-:W-:Y:S08]  /*30a0*/  MUFU.EX2 R104, R104 ;  /* 0x0000006800687308 */ /* 0x000ff00000000800 */
[----:B------:R-:W3:Y:S01]  /*30b0*/  MUFU.EX2 R115, R111 ;  /* 0x0000006f00737308 */ /* 0x000ee20000000800 */
[----:B0-----:R-:W-:Y:S01]  /*30c0*/  FADD R105, R112, R21 ;  /* 0x0000001570697221 */ /* 0x001fe20000000000 */
[----:B-1----:R-:W-:Y:S01]  /*30d0*/  FADD R106, R113, R22 ;  /* 0x00000016716a7221 */ /* 0x002fe20000000000 */
[----:B--2---:R-:W-:-:S03]  /*30e0*/  FADD R107, R114, R23 ;  /* 0x00000017726b7221 */ /* 0x004fc60000000000 */
[----:B------:R-:W0:Y:S04]  /*30f0*/  SHFL.BFLY PT, R110, R105, 0x2, 0x1f ;  /* 0x0c401f00696e7f89 */ /* 0x000e2800000e0000 */
[----:B------:R-:W1:Y:S01]  /*3100*/  SHFL.BFLY PT, R109, R106, 0x2, 0x1f ;  /* 0x0c401f006a6d7f89 */ /* 0x000e6200000e0000 */
[----:B---3--:R-:W-:-:S03]  /*3110*/  FADD R108, R104, R115 ;  /* 0x00000073686c7221 */ /* 0x008fc60000000000 */
[----:B------:R-:W2:Y:S04]  /*3120*/  SHFL.BFLY PT, R120, R107, 0x2, 0x1f ;  /* 0x0c401f006b787f89 */ /* 0x000ea800000e0000 */
[----:B------:R-:W3:Y:S01]  /*3130*/  SHFL.BFLY PT, R121, R108, 0x2, 0x1f ;  /* 0x0c401f006c797f89 */ /* 0x000ee200000e0000 */
[----:B0-----:R-:W-:Y:S01]  /*3140*/  FADD R110, R105, R110 ;  /* 0x0000006e696e7221 */ /* 0x001fe20000000000 */
[----:B-1----:R-:W-:-:S04]  /*3150*/  FADD R119, R106, R109 ;  /* 0x0000006d6a777221 */ /* 0x002fc80000000000 */
[----:B------:R-:W0:Y:S01]  /*3160*/  SHFL.BFLY PT, R109, R110, 0x1, 0x1f ;  /* 0x0c201f006e6d7f89 */ /* 0x000e2200000e0000 */
[----:B--2---:R-:W-:Y:S01]  /*3170*/  FADD R111, R107, R120 ;  /* 0x000000786b6f7221 */ /* 0x004fe20000000000 */
[----:B---3--:R-:W-:Y:S02]  /*3180*/  FADD R121, R108, R121 ;  /* 0x000000796c797221 */ /* 0x008fe40000000000 */
[----:B------:R-:W1:Y:S04]  /*3190*/  SHFL.BFLY PT, R120, R119, 0x1, 0x1f ;  /* 0x0c201f0077787f89 */ /* 0x000e6800000e0000 */
[----:B------:R-:W2:Y:S04]  /*31a0*/  SHFL.BFLY PT, R122, R111, 0x1, 0x1f ;  /* 0x0c201f006f7a7f89 */ /* 0x000ea800000e0000 */
[----:B------:R-:W3:Y:S01]  /*31b0*/  SHFL.BFLY PT, R126, R121, 0x1, 0x1f ;  /* 0x0c201f00797e7f89 */ /* 0x000ee200000e0000 */
[----:B0-----:R-:W-:Y:S01]  /*31c0*/  FADD R109, R110, R109 ;  /* 0x0000006d6e6d7221 */ /* 0x001fe20000000000 */
[----:B------:R-:W-:Y:S01]  /*31d0*/  BAR.SYNC.DEFER_BLOCKING 0x0 ;  /* 0x0000000000007b1d */ /* 0x000fe20000010000 */
[----:B-1----:R-:W-:Y:S01]  /*31e0*/  FADD R105, R119, R120 ;  /* 0x0000007877697221 */ /* 0x002fe20000000000 */
[----:B--2---:R-:W-:Y:S01]  /*31f0*/  FADD R125, R111, R122 ;  /* 0x0000007a6f7d7221 */ /* 0x004fe20000000000 */
[----:B---3--:R-:W-:-:S03]  /*3200*/  FADD R129, R121, R126 ;  /* 0x0000007e79817221 */ /* 0x008fc60000000000 */
[----:B------:R-:W-:Y:S04]  /*3210*/  @P0 STS [R118+0x4000], R109 ;  /* 0x0040006d76000388 */ /* 0x000fe80000000800 */
[----:B------:R-:W-:Y:S04]  /*3220*/  @P0 STS [R118+0x4080], R105 ;  /* 0x0040806976000388 */ /* 0x000fe80000000800 */
[----:B------:R-:W-:Y:S04]  /*3230*/  @P0 STS [R118+0x4100], R125 ;  /* 0x0041007d76000388 */ /* 0x000fe80000000800 */
[----:B------:R-:W-:Y:S01]  /*3240*/  @P0 STS [R118+0x4180], R129 ;  /* 0x0041808176000388 */ /* 0x000fe20000000800 */
[----:B------:R-:W-:Y:S06]  /*3250*/  BAR.SYNC.DEFER_BLOCKING 0x0 ;  /* 0x0000000000007b1d */ /* 0x000fec0000010000 */
[----:B------:R-:W0:Y:S04]  /*3260*/  @!P2 LDS R15, [R117+0x4000] ;  /* 0x00400000750fa984 */ /* 0x000e280000000800 */
[----:B0-----:R-:W0:Y:S02]  /*3270*/  SHFL.BFLY PT, R106, R15, 0x2, 0x1f ;  /* 0x0c401f000f6a7f89 */ /* 0x001e2400000e0000 */
[----:B0-----:R-:W-:-:S05]  /*3280*/  FADD R107, R15, R106 ;  /* 0x0000006a0f6b7221 */ /* 0x001fca0000000000 */
[----:B------:R-:W0:Y:S02]  /*3290*/  SHFL.BFLY PT, R106, R107, 0x1, 0x1f ;  /* 0x0c201f006b6a7f89 */ /* 0x000e2400000e0000 */
[----:B0-----:R-:W-:-:S05]  /*32a0*/  FADD R110, R107, R106 ;  /* 0x0000006a6b6e7221 */ /* 0x001fca0000000000 */
[----:B------:R0:W-:Y:S01]  /*32b0*/  @P0 STS [R117+0x4000], R110 ;  /* 0x0040006e75000388 */ /* 0x0001e20000000800 */
[C---:B------:R-:W-:Y:S01]  /*32c0*/  IMAD.WIDE R226, R18.reuse, 0x2, R140 ;  /* 0x0000000212e27825 */ /* 0x040fe200078e028c */
[----:B------:R-:W-:Y:S03]  /*32d0*/  BAR.SYNC.DEFER_BLOCKING 0x0 ;  /* 0x0000000000007b1d */ /* 0x000fe60000010000 */
[----:B------:R-:W-:-:S04]  /*32e0*/  IMAD.WIDE R120, R18, 0x2, R150 ;  /* 0x0000000212787825 */ /* 0x000fc800078e0296 */
[----:B------:R-:W-:-:S04]  /*32f0*/  IMAD.WIDE R122, R18, 0x2, R148 ;  /* 0x00000002127a7825 */ /* 0x000fc800078e0294 */
[----:B------:R-:W-:-:S04]  /*3300*/  IMAD.WIDE R126, R18, 0x2, R146 ;  /* 0x00000002127e7825 */ /* 0x000fc800078e0292 */
[----:B------:R-:W-:-:S04]  /*3310*/  IMAD.WIDE R118, R18, 0x2, R144 ;  /* 0x0000000212767825 */ /* 0x000fc800078e0290 */
[----:B------:R-:W-:-:S04]  /*3320*/  IMAD.WIDE R128, R18, 0x2, R142 ;  /* 0x0000000212807825 */ /* 0x000fc800078e028e */
[C---:B------:R-:W-:Y:S01]  /*3330*/  IMAD.WIDE R220, R18.reuse, 0x2, R26 ;  /* 0x0000000212dc7825 */ /* 0x040fe200078e021a */
[----:B------:R-:W2:Y:S03]  /*3340*/  LDG.E.U16 R111, desc[UR10][R226.64] ;  /* 0x0000000ae26f7981 */ /* 0x000ea6000c1e1500 */
[C---:B------:R-:W-:Y:S01]  /*3350*/  IMAD.WIDE R130, R18.reuse, 0x2, R28 ;  /* 0x0000000212827825 */ /* 0x040fe200078e021c */
[----:B------:R1:W3:Y:S03]  /*3360*/  LDG.E.U16 R106, desc[UR10][R120.64] ;  /* 0x0000000a786a7981 */ /* 0x0002e6000c1e1500 */
[C---:B------:R-:W-:Y:S01]  /*3370*/  IMAD.WIDE R218, R18.reuse, 0x2, R32 ;  /* 0x0000000212da7825 */ /* 0x040fe200078e0220 */
[----:B------:R-:W4:Y:S03]  /*3380*/  LDG.E.U16 R105, desc[UR10][R122.64] ;  /* 0x0000000a7a697981 */ /* 0x000f26000c1e1500 */
[C---:B------:R-:W-:Y:S01]  /*3390*/  IMAD.WIDE R216, R18.reuse, 0x2, R30 ;  /* 0x0000000212d87825 */ /* 0x040fe200078e021e */
[----:B------:R-:W5:Y:S03]  /*33a0*/  LDG.E.U16 R108, desc[UR10][R126.64] ;  /* 0x0000000a7e6c7981 */ /* 0x000f66000c1e1500 */
[C---:B------:R-:W-:Y:S01]  /*33b0*/  IMAD.WIDE R228, R18.reuse, 0x2, R138 ;  /* 0x0000000212e47825 */ /* 0x040fe200078e028a */
[----:B------:R0:W5:Y:S03]  /*33c0*/  LDG.E.U16 R109, desc[UR10][R118.64] ;  /* 0x0000000a766d7981 */ /* 0x000166000c1e1500 */
[C---:B------:R-:W-:Y:S01]  /*33d0*/  IMAD.WIDE R230, R18.reuse, 0x2, R136 ;  /* 0x0000000212e67825 */ /* 0x040fe200078e0288 */
[----:B------:R0:W5:Y:S03]  /*33e0*/  LDG.E.U16 R107, desc[UR10][R128.64] ;  /* 0x0000000a806b7981 */ /* 0x000166000c1e1500 */
[C---:B------:R-:W-:Y:S01]  /*33f0*/  IMAD.WIDE R222, R18.reuse, 0x2, R24 ;  /* 0x0000000212de7825 */ /* 0x040fe200078e0218 */
[----:B------:R-:W5:Y:S03]  /*3400*/  LDG.E.U16 R224, desc[UR10][R220.64] ;  /* 0x0000000adce07981 */ /* 0x000f66000c1e1500 */
[C---:B-1----:R-:W-:Y:S01]  /*3410*/  IMAD.WIDE R120, R18.reuse, 0x2, R36 ;  /* 0x0000000212787825 */ /* 0x042fe200078e0224 */
[----:B------:R1:W5:Y:S03]  /*3420*/  LDG.E.U16 R225, desc[UR10][R130.64] ;  /* 0x0000000a82e17981 */ /* 0x000366000c1e1500 */
[C---:B0-----:R-:W-:Y:S01]  /*3430*/  IMAD.WIDE R118, R18.reuse, 0x2, R34 ;  /* 0x0000000212767825 */ /* 0x041fe200078e0222 */
[----:B------:R0:W5:Y:S03]  /*3440*/  LDG.E.U16 R227, desc[UR10][R218.64] ;  /* 0x0000000adae37981 */ /* 0x000166000c1e1500 */
[C---:B------:R-:W-:Y:S01]  /*3450*/  IMAD.WIDE R122, R18.reuse, 0x2, R38 ;  /* 0x00000002127a7825 */ /* 0x040fe200078e0226 */
[----:B------:R0:W5:Y:S03]  /*3460*/  LDG.E.U16 R226, desc[UR10][R216.64] ;  /* 0x0000000ad8e27981 */ /* 0x000166000c1e1500 */
[C---:B------:R-:W-:Y:S01]  /*3470*/  IMAD.WIDE R126, R18.reuse, 0x2, R40 ;  /* 0x00000002127e7825 */ /* 0x040fe200078e0228 */
[----:B------:R-:W5:Y:S03]  /*3480*/  LDG.E.U16 R117, desc[UR10][R228.64] ;  /* 0x0000000ae4757981 */ /* 0x000f66000c1e1500 */
        /* <DEDUP_REMOVED lines=9> */
[----:B------:R0:W5:Y:S03]  /*3520*/  LDG.E.U16 R230, desc[UR10][R122.64] ;  /* 0x0000000a7ae67981 */ /* 0x000166000c1e1500 */
        /* <DEDUP_REMOVED lines=13> */
[----:B------:R-:W5:Y:S03]  /*3600*/  LDG.E.U16 R222, desc[UR10][R222.64] ;  /* 0x0000000adede7981 */ /* 0x000f66000c1e1500 */
[C---:B------:R-:W-:Y:S01]  /*3610*/  IMAD.WIDE R218, R18.reuse, 0x2, R68 ;  /* 0x0000000212da7825 */ /* 0x040fe200078e0244 */
[----:B------:R-:W5:Y:S03]  /*3620*/  LDG.E.U16 R118, desc[UR10][R118.64] ;  /* 0x0000000a76767981 */ /* 0x000f66000c1e1500 */
[C---:B-1----:R-:W-:Y:S01]  /*3630*/  IMAD.WIDE R220, R18.reuse, 0x2, R70 ;  /* 0x0000000212dc7825 */ /* 0x042fe200078e0246 */
[----:B------:R-:W5:Y:S03]  /*3640*/  LDG.E.U16 R120, desc[UR10][R120.64] ;  /* 0x0000000a78787981 */ /* 0x000f66000c1e1500 */
[----:B0-----:R-:W-:Y:S01]  /*3650*/  IMAD.WIDE R216, R18, 0x2, R66 ;  /* 0x0000000212d87825 */ /* 0x001fe200078e0242 */
[----:B------:R0:W5:Y:S04]  /*3660*/  LDG.E.U16 R122, desc[UR10][R122.64] ;  /* 0x0000000a7a7a7981 */ /* 0x000168000c1e1500 */
[----:B------:R-:W5:Y:S04]  /*3670*/  LDG.E.U16 R127, desc[UR10][R126.64] ;  /* 0x0000000a7e7f7981 */ /* 0x000f68000c1e1500 */
[----:B------:R-:W5:Y:S04]  /*3680*/  LDG.E.U16 R128, desc[UR10][R128.64] ;  /* 0x0000000a80807981 */ /* 0x000f68000c1e1500 */
[----:B------:R-:W5:Y:S04]  /*3690*/  LDG.E.U16 R130, desc[UR10][R130.64] ;  /* 0x0000000a82827981 */ /* 0x000f68000c1e1500 */
[----:B------:R-:W5:Y:S04]  /*36a0*/  LDG.E.U16 R223, desc[UR10][R216.64] ;  /* 0x0000000ad8df7981 */ /* 0x000f68000c1e1500 */
[----:B------:R1:W5:Y:S04]  /*36b0*/  LDG.E.U16 R219, desc[UR10][R218.64] ;  /* 0x0000000adadb7981 */ /* 0x000368000c1e1500 */
[----:B------:R-:W5:Y:S01]  /*36c0*/  LDG.E.U16 R220, desc[UR10][R220.64] ;  /* 0x0000000adcdc7981 */ /* 0x000f62000c1e1500 */
[C---:B0-----:R-:W-:Y:S01]  /*36d0*/  LOP3.LUT R123, R124.reuse, 0x60, RZ, 0xc0, !PT ;  /* 0x000000607c7b7812 */ /* 0x041fe200078ec0ff */
[C---:B------:R-:W-:Y:S01]  /*36e0*/  IMAD.SHL.U32 R121, R124.reuse, 0x40, RZ ;  /* 0x000000407c797824 */ /* 0x040fe200078e00ff */
[C---:B------:R-:W-:Y:S01]  /*36f0*/  SHF.L.U32 R238, R124.reuse, 0x1, RZ ;  /* 0x000000017cee7819 */ /* 0x040fe200000006ff */
[----:B------:R-:W-:Y:S01]  /*3700*/  IMAD.SHL.U32 R119, R124, 0x8, RZ ;  /* 0x000000087c777824 */ /* 0x000fe200078e00ff */
[----:B------:R-:W-:Y:S01]  /*3710*/  SHF.R.U32.HI R134, RZ, 0x1, R123 ;  /* 0x00000001ff867819 */ /* 0x000fe2000001167b */
[----:B-1----:R-:W-:Y:S01]  /*3720*/  LDS R218, [R20+0x4000] ;  /* 0x0040000014da7984 */ /* 0x002fe20000000800 */
[----:B------:R-:W-:-:S02]  /*3730*/  LOP3.LUT R126, R121, 0x3c0, RZ, 0xc0, !PT ;  /* 0x000003c0797e7812 */ /* 0x000fc400078ec0ff */
[----:B------:R-:W-:Y:S01]  /*3740*/  LOP3.LUT R123, R124, 0xe0, RZ, 0xc0, !PT ;  /* 0x000000e07c7b7812 */ /* 0x000fe200078ec0ff */
[----:B------:R-:W-:Y:S01]  /*3750*/  LDS R216, [R20+0x4100] ;  /* 0x0041000014d87984 */ /* 0x000fe20000000800 */
[--C-:B------:R-:W-:Y:S02]  /*3760*/  LOP3.LUT R238, R238, 0x30, R119.reuse, 0x48, !PT ;  /* 0x00000030eeee7812 */ /* 0x100fe400078e4877 */
[--C-:B------:R-:W-:Y:S01]  /*3770*/  LOP3.LUT R134, R134, 0x30, R119.reuse, 0x78, !PT ;  /* 0x0000003086867812 */ /* 0x100fe200078e7877 */
[----:B------:R-:W-:Y:S01]  /*3780*/  IMAD.SHL.U32 R123, R123, 0x10, RZ ;  /* 0x000000107b7b7824 */ /* 0x000fe200078e00ff */
[----:B------:R-:W-:Y:S02]  /*3790*/  LOP3.LUT R121, R126, 0x30, R119, 0xf8, !PT ;  /* 0x000000307e797812 */ /* 0x000fe400078ef877 */
[C---:B------:R-:W-:Y:S02]  /*37a0*/  LOP3.LUT R119, R124.reuse, 0xc0, RZ, 0xc0, !PT ;  /* 0x000000c07c777812 */ /* 0x040fe400078ec0ff */
[----:B------:R-:W-:-:S02]  /*37b0*/  LOP3.LUT R126, R124, 0x1f, RZ, 0xc0, !PT ;  /* 0x0000001f7c7e7812 */ /* 0x000fc400078ec0ff */
[----:B------:R-:W-:Y:S02]  /*37c0*/  LOP3.LUT R131, R124, 0x7, RZ, 0xc0, !PT ;  /* 0x000000077c837812 */ /* 0x000fe400078ec0ff */
[----:B------:R-:W-:Y:S02]  /*37d0*/  SHF.R.U32.HI R129, RZ, 0x2, R119 ;  /* 0x00000002ff817819 */ /* 0x000fe40000011677 */
[----:B------:R-:W-:Y:S01]  /*37e0*/  LEA R119, R126, UR6, 0x6 ;  /* 0x000000067e777c11 */ /* 0x000fe2000f8e30ff */
[----:B------:R-:W-:Y:S01]  /*37f0*/  IMAD.SHL.U32 R126, R131, 0x40, RZ ;  /* 0x00000040837e7824 */ /* 0x000fe200078e00ff */
[----:B------:R-:W-:Y:S02]  /*3800*/  IADD3 R217, R238, UR6, R123 ;  /* 0x00000006eed97c10 */ /* 0x000fe4000fffe07b */
[----:B------:R-:W-:Y:S02]  /*3810*/  IADD3 R123, R134, R119, RZ ;  /* 0x00000077867b7210 */ /* 0x000fe40007ffe0ff */
[----:B------:R-:W-:Y:S01]  /*3820*/  LDS R134, [R20+0x4180] ;  /* 0x0041800014867984 */ /* 0x000fe20000000800 */
[----:B------:R-:W-:-:S03]  /*3830*/  IMAD.IADD R126, R126, 0x1, R217 ;  /* 0x000000017e7e7824 */ /* 0x000fc600078e02d9 */
[----:B------:R-:W-:Y:S01]  /*3840*/  LDS R217, [R20+0x4080] ;  /* 0x0040800014d97984 */ /* 0x000fe20000000800 */
[----:B------:R-:W-:Y:S01]  /*3850*/  IMAD.SHL.U32 R116, R116, 0x2, RZ ;  /* 0x0000000274747824 */ /* 0x000fe200078e00ff */
[----:B------:R-:W-:Y:S02]  /*3860*/  F2FP.F16.F32.PACK_AB R112, R21, R112 ;  /* 0x000000701570723e */ /* 0x000fe400000000ff */
[----:B------:R-:W-:Y:S02]  /*3870*/  F2FP.F16.F32.PACK_AB R113, R22, R113 ;  /* 0x000000711671723e */ /* 0x000fe400000000ff */
[----:B------:R-:W-:Y:S01]  /*3880*/  LOP3.LUT R129, R116, R129, RZ, 0x3c, !PT ;  /* 0x0000008174817212 */ /* 0x000fe200078e3cff */
[----:B------:R-:W-:Y:S01]  /*3890*/  BAR.SYNC.DEFER_BLOCKING 0x0 ;  /* 0x0000000000007b1d */ /* 0x000fe20000010000 */
[----:B------:R-:W-:Y:S02]  /*38a0*/  F2FP.F16.F32.PACK_AB R114, R23, R114 ;  /* 0x000000721772723e */ /* 0x000fe400000000ff */
[----:B------:R-:W-:-:S02]  /*38b0*/  F2FP.F16.F32.PACK_AB R115, R115, R104 ;  /* 0x000000687373723e */ /* 0x000fc400000000ff */
[----:B------:R-:W-:Y:S01]  /*38c0*/  LOP3.LUT R124, R121, 0x10, R124, 0x78, !PT ;  /* 0x00000010797c7812 */ /* 0x000fe200078e787c */
[----:B------:R-:W-:Y:S01]  /*38d0*/  FADD R7, -R6, R7 ;  /* 0x0000000706077221 */ /* 0x000fe20000000100 */
[----:B------:R-:W-:Y:S01]  /*38e0*/  FADD R10, -R133, R10 ;  /* 0x0000000a850a7221 */ /* 0x000fe20000000100 */
[----:B------:R-:W-:Y:S02]  /*38f0*/  FADD R9, -R132, R9 ;  /* 0x0000000984097221 */ /* 0x000fe40000000100 */
[----:B------:R-:W-:Y:S01]  /*3900*/  FMUL R7, R7, 1.4426950216293334961 ;  /* 0x3fb8aa3b07077820 */ /* 0x000fe20000400000 */
[----:B------:R-:W-:Y:S01]  /*3910*/  FMUL R10, R10, 1.4426950216293334961 ;  /* 0x3fb8aa3b0a0a7820 */ /* 0x000fe20000400000 */
[----:B------:R-:W-:-:S04]  /*3920*/  FADD R8, -R135, R8 ;  /* 0x0000000887087221 */ /* 0x000fc80000000100 */
[----:B------:R-:W0:Y:S01]  /*3930*/  MUFU.EX2 R7, R7 ;  /* 0x0000000700077308 */ /* 0x000e220000000800 */
[----:B------:R-:W-:-:S07]  /*3940*/  FMUL R8, R8, 1.4426950216293334961 ;  /* 0x3fb8aa3b08087820 */ /* 0x000fce0000400000 */
[----:B------:R-:W1:Y:S01]  /*3950*/  MUFU.EX2 R10, R10 ;  /* 0x0000000a000a7308 */ /* 0x000e620000000800 */
[C---:B0-----:R-:W-:Y:S01]  /*3960*/  FMUL R72, R7.reuse, R72 ;  /* 0x0000004807487220 */ /* 0x041fe20000400000 */
[C---:B------:R-:W-:Y:S01]  /*3970*/  FMUL R73, R7.reuse, R73 ;  /* 0x0000004907497220 */ /* 0x040fe20000400000 */
[C---:B------:R-:W-:Y:S01]  /*3980*/  FMUL R100, R7.reuse, R100 ;  /* 0x0000006407647220 */ /* 0x040fe20000400000 */
[C---:B------:R-:W-:Y:S01]  /*3990*/  FMUL R101, R7.reuse, R101 ;  /* 0x0000006507657220 */ /* 0x040fe20000400000 */
[C---:B------:R-:W-:Y:S01]  /*39a0*/  FMUL R96, R7.reuse, R96 ;  /* 0x0000006007607220 */ /* 0x040fe20000400000 */
[----:B------:R-:W-:Y:S01]  /*39b0*/  FMUL R97, R7, R97 ;  /* 0x0000006107617220 */ /* 0x000fe20000400000 */
[C---:B-1----:R-:W-:Y:S01]  /*39c0*/  FMUL R74, R10.reuse, R74 ;  /* 0x0000004a0a4a7220 */ /* 0x042fe20000400000 */
[C---:B------:R-:W-:Y:S01]  /*39d0*/  FMUL R75, R10.reuse, R75 ;  /* 0x0000004b0a4b7220 */ /* 0x040fe20000400000 */
[C---:B------:R-:W-:Y:S01]  /*39e0*/  FMUL R102, R10.reuse, R102 ;  /* 0x000000660a667220 */ /* 0x040fe20000400000 */
[C---:B------:R-:W-:Y:S01]  /*39f0*/  FMUL R103, R10.reuse, R103 ;  /* 0x000000670a677220 */ /* 0x040fe20000400000 */
[C---:B------:R-:W-:Y:S01]  /*3a00*/  FMUL R98, R10.reuse, R98 ;  /* 0x000000620a627220 */ /* 0x040fe20000400000 */
[C---:B------:R-:W-:Y:S01]  /*3a10*/  FMUL R99, R10.reuse, R99 ;  /* 0x000000630a637220 */ /* 0x040fe20000400000 */
[----:B------:R-:W-:Y:S01]  /*3a20*/  FMUL R131, R10, R87 ;  /* 0x000000570a837220 */ /* 0x000fe20000400000 */
[----:B--2---:R-:W-:Y:S04]  /*3a30*/  STS.U16 [R129+UR6+0x4a00], R111 ;  /* 0x004a006f81007988 */ /* 0x004fe80008000406 */
[----:B---3--:R-:W-:Y:S04]  /*3a40*/  STS.U16 [R129+UR6+0x4000], R106 ;  /* 0x0040006a81007988 */ /* 0x008fe80008000406 */
[----:B----4-:R-:W-:Y:S04]  /*3a50*/  STS.U16 [R129+UR6+0x4200], R105 ;  /* 0x0042006981007988 */ /* 0x010fe80008000406 */
[----:B-----5:R-:W-:Y:S04]  /*3a60*/  STS.U16 [R129+UR6+0x4400], R108 ;  /* 0x0044006c81007988 */ /* 0x020fe80008000406 */
        /* <DEDUP_REMOVED lines=27> */
[----:B------:R1:W-:Y:S04]  /*3c20*/  STS.U16 [R129+UR6+0x7e00], R220 ;  /* 0x007e00dc81007988 */ /* 0x0003e80008000406 */
[----:B------:R-:W-:Y:S01]  /*3c30*/  STSM.16.M88.4 [R123+0x8000], R112 ;  /* 0x008000707b007844 */ /* 0x000fe20000000200 */
[----:B------:R-:W-:Y:S01]  /*3c40*/  BAR.SYNC.DEFER_BLOCKING 0x0 ;  /* 0x0000000000007b1d */ /* 0x000fe20000010000 */
[----:B0-----:R-:W-:-:S05]  /*3c50*/  FMUL R219, R9, 1.4426950216293334961 ;  /* 0x3fb8aa3b09db7820 */ /* 0x001fca0000400000 */
[----:B------:R-:W-:Y:S04]  /*3c60*/  LDSM.16.M88.4 R108, [R124+UR6+0x8000] ;  /* 0x008000067c6c783b */ /* 0x000fe80008000200 */
[----:B------:R-:W0:Y:S04]  /*3c70*/  LDSM.16.M88.4 R104, [R126+0x4000] ;  /* 0x004000007e68783b */ /* 0x000e280000000200 */
[----:B------:R-:W2:Y:S04]  /*3c80*/  LDSM.16.M88.4 R20, [R126+0x5000] ;  /* 0x005000007e14783b */ /* 0x000ea80000000200 */
[----:B------:R-:W3:Y:S04]  /*3c90*/  LDSM.16.M88.4 R116, [R126+0x6000] ;  /* 0x006000007e74783b */ /* 0x000ee80000000200 */
[----:B------:R-:W4:Y:S04]  /*3ca0*/  LDSM.16.M88.4 R112, [R126+0x7000] ;  /* 0x007000007e70783b */ /* 0x000f280000000200 */
[----:B------:R5:W4:Y:S01]  /*3cb0*/  LDSM.16.M88.4 R120, [R124+UR6+0x8400] ;  /* 0x008400067c78783b */ /* 0x000b220008000200 */
[----:B------:R-:W5:Y:S08]  /*3cc0*/  MUFU.EX2 R219, R219 ;  /* 0x000000db00db7308 */ /* 0x000f700000000800 */
[----:B------:R5:W0:Y:S01]  /*3cd0*/  MUFU.EX2 R9, R8 ;  /* 0x0000000800097308 */ /* 0x000a220000000800 */
[C---:B------:R-:W-:Y:S01]  /*3ce0*/  FMUL R128, R7.reuse, R84 ;  /* 0x0000005407807220 */ /* 0x040fe20000400000 */
[----:B-1----:R-:W-:Y:S01]  /*3cf0*/  FMUL R129, R7, R85 ;  /* 0x0000005507817220 */ /* 0x002fe20000400000 */
[----:B------:R-:W-:Y:S01]  /*3d00*/  FMUL R130, R10, R86 ;  /* 0x000000560a827220 */ /* 0x000fe20000400000 */
[----:B-----5:R-:W-:Y:S01]  /*3d10*/  LOP3.LUT R8, R124, 0x20, RZ, 0x3c, !PT ;  /* 0x000000207c087812 */ /* 0x020fe200078e3cff */
[C---:B------:R-:W-:Y:S01]  /*3d20*/  FMUL R80, R219.reuse, R80 ;  /* 0x00000050db507220 */ /* 0x040fe20000400000 */
[C---:B------:R-:W-:Y:S01]  /*3d30*/  FMUL R81, R219.reuse, R81 ;  /* 0x00000051db517220 */ /* 0x040fe20000400000 */
[C---:B------:R-:W-:Y:S01]  /*3d40*/  FMUL R124, R219.reuse, R76 ;  /* 0x0000004cdb7c7220 */ /* 0x040fe20000400000 */
[----:B------:R-:W-:Y:S01]  /*3d50*/  FMUL R125, R219, R77 ;  /* 0x0000004ddb7d7220 */ /* 0x000fe20000400000 */
[----:B------:R-:W1:Y:S01]  /*3d60*/  LDSM.16.M88.4 R84, [R8+UR6+0x8000] ;  /* 0x008000060854783b */ /* 0x000e620008000200 */
[C---:B0-----:R-:W-:Y:S01]  /*3d70*/  FMUL R82, R9.reuse, R82 ;  /* 0x0000005209527220 */ /* 0x041fe20000400000 */
[C---:B------:R-:W-:Y:S01]  /*3d80*/  FMUL R83, R9.reuse, R83 ;  /* 0x0000005309537220 */ /* 0x040fe20000400000 */
[C---:B------:R-:W-:Y:S01]  /*3d90*/  FMUL R126, R9.reuse, R78 ;  /* 0x0000004e097e7220 */ /* 0x040fe20000400000 */
[----:B------:R-:W-:Y:S01]  /*3da0*/  FMUL R127, R9, R79 ;  /* 0x0000004f097f7220 */ /* 0x000fe20000400000 */
[C---:B------:R-:W-:Y:S06]  /*3db0*/  HMMA.16816.F32 R72, R108.reuse, R104, R72 ;  /* 0x000000686c48723c */ /* 0x040fec0000001848 */
[C---:B--2---:R-:W-:Y:S06]  /*3dc0*/  HMMA.16816.F32 R100, R108.reuse, R20, R100 ;  /* 0x000000146c64723c */ /* 0x044fec0000001864 */
[C---:B---3--:R-:W-:Y:S06]  /*3dd0*/  HMMA.16816.F32 R96, R108.reuse, R116, R96 ;  /* 0x000000746c60723c */ /* 0x048fec0000001860 */
[----:B----4-:R-:W-:Y:S01]  /*3de0*/  HMMA.16816.F32 R76, R108, R112, R128 ;  /* 0x000000706c4c723c */ /* 0x010fe20000001880 */
[----:B------:R0:W2:Y:S05]  /*3df0*/  LDSM.16.M88.4 R108, [R8+UR6+0x8400] ;  /* 0x00840006086c783b */ /* 0x0000aa0008000200 */
[C---:B------:R-:W-:Y:S01]  /*3e00*/  HMMA.16816.F32 R80, R120.reuse, R20, R80 ;  /* 0x000000147850723c */ /* 0x040fe20000001850 */
[----:B------:R-:W3:Y:S01]  /*3e10*/  LDC R20, c[0x0][0x280] ;  /* 0x0000a000ff147b82 */ /* 0x000ee20000000800 */
[C---:B------:R-:W-:Y:S01]  /*3e20*/  FMUL R92, R219.reuse, R92 ;  /* 0x0000005cdb5c7220 */ /* 0x040fe20000400000 */
[C---:B------:R-:W-:Y:S01]  /*3e30*/  FMUL R93, R219.reuse, R93 ;  /* 0x0000005ddb5d7220 */ /* 0x040fe20000400000 */
[C---:B------:R-:W-:Y:S01]  /*3e40*/  FMUL R88, R219.reuse, R88 ;  /* 0x00000058db587220 */ /* 0x040fe20000400000 */
[----:B------:R-:W-:Y:S01]  /*3e50*/  FMUL R89, R219, R89 ;  /* 0x00000059db597220 */ /* 0x000fe20000400000 */
[C---:B------:R-:W-:Y:S01]  /*3e60*/  FMUL R94, R9.reuse, R94 ;  /* 0x0000005e095e7220 */ /* 0x040fe20000400000 */
[C---:B------:R-:W-:Y:S01]  /*3e70*/  FMUL R95, R9.reuse, R95 ;  /* 0x0000005f095f7220 */ /* 0x040fe20000400000 */
[C---:B------:R-:W-:Y:S01]  /*3e80*/  FMUL R90, R9.reuse, R90 ;  /* 0x0000005a095a7220 */ /* 0x040fe20000400000 */
[----:B------:R-:W-:Y:S01]  /*3e90*/  FMUL R91, R9, R91 ;  /* 0x0000005b095b7220 */ /* 0x000fe20000400000 */
[C---:B------:R-:W-:Y:S01]  /*3ea0*/  HMMA.16816.F32 R124, R120.reuse, R104, R124 ;  /* 0x00000068787c723c */ /* 0x040fe2000000187c */
[----:B0-----:R-:W0:Y:S05]  /*3eb0*/  LDC R8, c[0x0][0x254] ;  /* 0x00009500ff087b82 */ /* 0x001e2a0000000800 */
[C---:B------:R-:W-:Y:S03]  /*3ec0*/  HMMA.16816.F32 R92, R120.reuse, R116, R92 ;  /* 0x00000074785c723c */ /* 0x040fe6000000185c */
[----:B------:R-:W4:Y:S03]  /*3ed0*/  LDC R21, c[0x0][0x264] ;  /* 0x00009900ff157b82 */ /* 0x000f260000000800 */
[----:B------:R-:W-:Y:S01]  /*3ee0*/  HMMA.16816.F32 R88, R120, R112, R88 ;  /* 0x000000707858723c */ /* 0x000fe20000001858 */
[----:B------:R-:W-:-:S06]  /*3ef0*/  UIADD3 UR4, UR4, 0x20, URZ ;  /* 0x0000002004047890 */ /* 0x000fcc000fffe03f */
[----:B---3--:R-:W-:Y:S01]  /*3f00*/  ISETP.LE.AND P3, PT, R20, UR4, PT ;  /* 0x0000000414007c0c */ /* 0x008fe2000bf63270 */
[----:B-1----:R-:W-:Y:S01]  /*3f10*/  HMMA.16816.F32 R72, R84, R106, R72 ;  /* 0x0000006a5448723c */ /* 0x002fe20000001848 */
[----:B------:R-:W-:Y:S01]  /*3f20*/  FFMA R11, R7, R11, R218 ;  /* 0x0000000b070b7223 */ /* 0x000fe200000000da */
[----:B------:R-:W-:-:S04]  /*3f30*/  FFMA R14, R10, R14, R217 ;  /* 0x0000000e0a0e7223 */ /* 0x000fc800000000d9 */
[----:B------:R-:W-:Y:S01]  /*3f40*/  HMMA.16816.F32 R100, R84, R22, R100 ;  /* 0x000000165464723c */ /* 0x000fe20000001864 */
[----:B------:R-:W-:Y:S01]  /*3f50*/  FFMA R19, R9, R19, R134 ;  /* 0x0000001309137223 */ /* 0x000fe20000000086 */
[----:B0-----:R-:W-:-:S04]  /*3f60*/  IMAD R17, R8, 0x20, R17 ;  /* 0x0000002008117824 */ /* 0x001fc800078e0211 */
[----:B------:R-:W-:Y:S01]  /*3f70*/  HMMA.16816.F32 R96, R84, R118, R96 ;  /* 0x000000765460723c */ /* 0x000fe20000001860 */
[----:B------:R-:W-:Y:S01]  /*3f80*/  FFMA R5, R219, R5, R216 ;  /* 0x00000005db057223 */ /* 0x000fe200000000d8 */
[----:B----4-:R-:W-:-:S04]  /*3f90*/  IMAD R18, R21, 0x20, R18 ;  /* 0x0000002015127824 */ /* 0x010fc800078e0212 */
[----:B------:R-:W-:Y:S01]  /*3fa0*/  HMMA.16816.F32 R84, R84, R114, R76 ;  /* 0x000000725454723c */ /* 0x000fe2000000184c */
[----:B------:R-:W-:Y:S01]  /*3fb0*/  MOV R7, R6 ;  /* 0x0000000600077202 */ /* 0x000fe20000000f00 */
[----:B------:R-:W-:-:S04]  /*3fc0*/  IMAD.MOV.U32 R10, RZ, RZ, R133 ;  /* 0x000000ffff0a7224 */ /* 0x000fc800078e0085 */
[----:B--2---:R-:W-:Y:S01]  /*3fd0*/  HMMA.16816.F32 R76, R108, R106, R124 ;  /* 0x0000006a6c4c723c */ /* 0x004fe2000000187c */
[----:B------:R-:W-:Y:S02]  /*3fe0*/  IMAD.MOV.U32 R9, RZ, RZ, R132 ;  /* 0x000000ffff097224 */ /* 0x000fe400078e0084 */
[----:B------:R-:W-:-:S03]  /*3ff0*/  IMAD.MOV.U32 R8, RZ, RZ, R135 ;  /* 0x000000ffff087224 */ /* 0x000fc600078e0087 */
[C---:B------:R-:W-:Y:S06]  /*4000*/  HMMA.16816.F32 R80, R108.reuse, R22, R80 ;  /* 0x000000166c50723c */ /* 0x040fec0000001850 */
[C---:B------:R-:W-:Y:S06]  /*4010*/  HMMA.16816.F32 R92, R108.reuse, R118, R92 ;  /* 0x000000766c5c723c */ /* 0x040fec000000185c */
[----:B------:R-:W-:Y:S01]  /*4020*/  HMMA.16816.F32 R88, R108, R114, R88 ;  /* 0x000000726c58723c */ /* 0x000fe20000001858 */
[----:B------:R-:W-:-:S08]  /*4030*/  NOP ;  /* 0x0000000000007918 */ /* 0x000fd00000000000 */
[----:B------:R-:W-:-:S15]  /*4040*/  @!P3 BRA `(.L_x_1) ;  /* 0xffffffdc00a4b947 */ /* 0x000fde000383ffff */
.L_x_0:
[C---:B------:R-:W-:Y:S01]  /*4050*/  FSETP.GT.AND P2, PT, |R19|.reuse, 8.50705917302346158658e+37, PT ;  /* 0x7e8000001300780b */ /* 0x040fe20003f44200 */
[----:B------:R-:W-:Y:S01]  /*4060*/  IMAD.MOV.U32 R23, RZ, RZ, R5 ;  /* 0x000000ffff177224 */ /* 0x000fe200078e0005 */
[----:B------:R-:W-:Y:S01]  /*4070*/  MOV R36, R11 ;  /* 0x0000000b00247202 */ /* 0x000fe20000000f00 */
[C---:B------:R-:W-:Y:S01]  /*4080*/  FMUL R9, R19.reuse, 8388608 ;  /* 0x4b00000013097820 */ /* 0x040fe20000400000 */
[C---:B------:R-:W-:Y:S01]  /*4090*/  FSETP.GEU.AND P0, PT, |R19|.reuse, 1.175494350822287508e-38, PT ;  /* 0x008000001300780b */ /* 0x040fe20003f0e200 */
[----:B------:R-:W-:Y:S01]  /*40a0*/  IMAD.MOV.U32 R34, RZ, RZ, R14 ;  /* 0x000000ffff227224 */ /* 0x000fe200078e000e */
[C---:B------:R-:W-:Y:S01]  /*40b0*/  FSETP.GEU.AND P3, PT, R36.reuse, 1.175494350822287508e-38, PT ;  /* 0x008000002400780b */ /* 0x040fe20003f6e000 */
[----:B------:R-:W-:Y:S01]  /*40c0*/  FMUL R5, R36, 8388608 ;  /* 0x4b00000024057820 */ /* 0x000fe20000400000 */
[----:B------:R-:W-:Y:S01]  /*40d0*/  FSETP.GEU.AND P6, PT, R19, 1.175494350822287508e-38, PT ;  /* 0x008000001300780b */ /* 0x000fe20003fce000 */
[C---:B------:R-:W-:Y:S01]  /*40e0*/  FMUL R8, R23.reuse, 8388608 ;  /* 0x4b00000017087820 */ /* 0x040fe20000400000 */
[----:B------:R-:W-:Y:S01]  /*40f0*/  FSETP.GEU.AND P5, PT, R23, 1.175494350822287508e-38, PT ;  /* 0x008000001700780b */ /* 0x000fe20003fae000 */
[----:B------:R-:W-:Y:S01]  /*4100*/  FMUL R7, R34, 8388608 ;  /* 0x4b00000022077820 */ /* 0x000fe20000400000 */
[----:B------:R-:W-:Y:S01]  /*4110*/  FSEL R67, R5, R36, !P3 ;  /* 0x0000002405437208 */ /* 0x000fe20005800000 */
[----:B------:R-:W-:Y:S01]  /*4120*/  @P2 FMUL R91, R91, 0.25 ;  /* 0x3e8000005b5b2820 */ /* 0x000fe20000400000 */
[----:B------:R-:W-:Y:S01]  /*4130*/  FSEL R5, R9, R19, !P6 ;  /* 0x0000001309057208 */ /* 0x000fe20007000000 */
[----:B------:R-:W-:Y:S01]  /*4140*/  @P2 FMUL R19, R19, 0.25 ;  /* 0x3e80000013132820 */ /* 0x000fe20000400000 */
[----:B------:R-:W-:Y:S01]  /*4150*/  @P2 FMUL R90, R90, 0.25 ;  /* 0x3e8000005a5a2820 */ /* 0x000fe20000400000 */
[----:B------:R-:W-:Y:S01]  /*4160*/  @P2 FMUL R95, R95, 0.25 ;  /* 0x3e8000005f5f2820 */ /* 0x000fe20000400000 */
[----:B------:R-:W-:Y:S01]  /*4170*/  @P2 FMUL R94, R94, 0.25 ;  /* 0x3e8000005e5e2820 */ /* 0x000fe20000400000 */
[----:B------:R-:W-:Y:S01]  /*4180*/  @P2 FMUL R83, R83, 0.25 ;  /* 0x3e80000053532820 */ /* 0x000fe20000400000 */
[----:B------:R-:W-:Y:S01]  /*4190*/  @P2 FMUL R82, R82, 0.25 ;  /* 0x3e80000052522820 */ /* 0x000fe20000400000 */
[----:B------:R-:W-:Y:S01]  /*41a0*/  @P2 FMUL R79, R79, 0.25 ;  /* 0x3e8000004f4f2820 */ /* 0x000fe20000400000 */
[----:B------:R-:W-:Y:S01]  /*41b0*/  @P2 FMUL R78, R78, 0.25 ;  /* 0x3e8000004e4e2820 */ /* 0x000fe20000400000 */
[----:B------:R-:W-:Y:S01]  /*41c0*/  @!P0 FMUL R19, R19, 16777216 ;  /* 0x4b80000013138820 */ /* 0x000fe20000400000 */
        /* <DEDUP_REMOVED lines=8> */
[C---:B------:R-:W-:Y:S01]  /*4250*/  FSETP.GT.AND P0, PT, |R34|.reuse, 8.50705917302346158658e+37, PT ;  /* 0x7e8000002200780b */ /* 0x040fe20003f04200 */
[----:B------:R-:W-:Y:S01]  /*4260*/  VIADD R16, R5, 0xc0cafb0d ;  /* 0xc0cafb0d05107836 */ /* 0x000fe20000000000 */
[----:B------:R-:W-:Y:S01]  /*4270*/  IADD3 R12, R13, UR6, R12 ;  /* 0x000000060d0c7c10 */ /* 0x000fe2000fffe00c */
[----:B------:R-:W0:Y:S01]  /*4280*/  LDC R54, c[0x0][0x278] ;  /* 0x00009e00ff367b82 */ /* 0x000e220000000800 */
[----:B------:R-:W-:Y:S01]  /*4290*/  FSETP.GEU.AND P4, PT, R34, 1.175494350822287508e-38, PT ;  /* 0x008000002200780b */ /* 0x000fe20003f8e000 */
[----:B------:R-:W-:Y:S01]  /*42a0*/  ULDC.64 UR4, c[0x0][0x270] ;  /* 0x00009c0000047ab9 */ /* 0x000fe20000000a00 */
[----:B------:R-:W-:Y:S01]  /*42b0*/  FSEL R58, R8, R23, !P5 ;  /* 0x00000017083a7208 */ /* 0x000fe20006800000 */
[----:B------:R-:W-:Y:S01]  /*42c0*/  VIADD R8, R67, 0xc0cafb0d ;  /* 0xc0cafb0d43087836 */ /* 0x000fe20000000000 */
[----:B------:R-:W-:Y:S01]  /*42d0*/  FSEL R13, RZ, -23, P5 ;  /* 0xc1b80000ff0d7808 */ /* 0x000fe20002800000 */
[----:B------:R-:W-:Y:S01]  /*42e0*/  UIMAD UR4, UR7, UR4, URZ ;  /* 0x00000004070472a4 */ /* 0x000fe2000f8e023f */
[----:B------:R-:W-:Y:S01]  /*42f0*/  FSETP.GEU.AND P5, PT, |R34|, 1.175494350822287508e-38, PT ;  /* 0x008000002200780b */ /* 0x000fe20003fae200 */
[----:B------:R-:W-:Y:S01]  /*4300*/  VIADD R14, R58, 0xc0cafb0d ;  /* 0xc0cafb0d3a0e7836 */ /* 0x000fe20000000000 */
[----:B------:R-:W-:Y:S01]  /*4310*/  FSEL R56, R7, R34, !P4 ;  /* 0x0000002207387208 */ /* 0x000fe20006000000 */
[----:B------:R-:W-:Y:S01]  /*4320*/  @P0 FMUL R34, R34, 0.25 ;  /* 0x3e80000022220820 */ /* 0x000fe20000400000 */
[----:B------:R-:W-:Y:S01]  /*4330*/  FSEL R7, RZ, -23, P3 ;  /* 0xc1b80000ff077808 */ /* 0x000fe20001800000 */
[----:B------:R-:W-:Y:S01]  /*4340*/  @P0 FMUL R87, R87, 0.25 ;  /* 0x3e80000057570820 */ /* 0x000fe20000400000 */
[----:B------:R-:W-:Y:S01]  /*4350*/  FSETP.GT.AND P3, PT, |R23|, 8.50705917302346158658e+37, PT ;  /* 0x7e8000001700780b */ /* 0x000fe20003f64200 */
[----:B------:R-:W-:Y:S01]  /*4360*/  @P0 FMUL R86, R86, 0.25 ;  /* 0x3e80000056560820 */ /* 0x000fe20000400000 */
[----:B------:R-:W-:Y:S01]  /*4370*/  IADD3 R10, R56, -0x3f3504f3, RZ ;  /* 0xc0cafb0d380a7810 */ /* 0x000fe20007ffe0ff */
[----:B------:R-:W-:Y:S01]  /*4380*/  @P0 FMUL R99, R99, 0.25 ;  /* 0x3e80000063630820 */ /* 0x000fe20000400000 */
[----:B------:R-:W-:Y:S01]  /*4390*/  LOP3.LUT R15, R14, 0xff800000, RZ, 0xc0, !PT ;  /* 0xff8000000e0f7812 */ /* 0x000fe200078ec0ff */
[----:B------:R-:W-:Y:S01]  /*43a0*/  @P0 FMUL R98, R98, 0.25 ;  /* 0x3e80000062620820 */ /* 0x000fe20000400000 */
[----:B------:R-:W-:Y:S01]  /*43b0*/  LOP3.LUT R11, R10, 0xff800000, RZ, 0xc0, !PT ;  /* 0xff8000000a0b7812 */ /* 0x000fe200078ec0ff */
[----:B------:R-:W-:Y:S01]  /*43c0*/  @!P5 FMUL R34, R34, 16777216 ;  /* 0x4b8000002222d820 */ /* 0x000fe20000400000 */
[----:B------:R-:W-:Y:S01]  /*43d0*/  FSETP.GT.AND P2, PT, |R36|, 8.50705917302346158658e+37, PT ;  /* 0x7e8000002400780b */ /* 0x000fe20003f44200 */
[----:B------:R-:W-:Y:S01]  /*43e0*/  @P0 FMUL R103, R103, 0.25 ;  /* 0x3e80000067670820 */ /* 0x000fe20000400000 */
[----:B------:R-:W-:Y:S01]  /*43f0*/  FSEL R9, RZ, -23, P4 ;  /* 0xc1b80000ff097808 */ /* 0x000fe20002000000 */
[----:B------:R-:W1:Y:S01]  /*4400*/  MUFU.RCP R31, R34 ;  /* 0x00000022001f7308 */ /* 0x000e620000001000 */
[----:B------:R-:W-:Y:S01]  /*4410*/  I2FP.F32.S32 R14, R11 ;  /* 0x0000000b000e7245 */ /* 0x000fe20000201400 */
[----:B------:R-:W-:Y:S01]  /*4420*/  @P3 FMUL R89, R89, 0.25 ;  /* 0x3e80000059593820 */ /* 0x000fe20000400000 */
[C---:B------:R-:W-:Y:S01]  /*4430*/  FSETP.GEU.AND P4, PT, |R23|.reuse, 1.175494350822287508e-38, PT ;  /* 0x008000001700780b */ /* 0x040fe20003f8e200 */
        /* <DEDUP_REMOVED lines=8> */
[----:B------:R-:W-:Y:S01]  /*44c0*/  FSETP.GEU.AND P3, PT, |R36|, 1.175494350822287508e-38, PT ;  /* 0x008000002400780b */ /* 0x000fe20003f6e200 */
[----:B------:R-:W-:Y:S01]  /*44d0*/  FFMA.FTZ R14, R14, 1.1920928955078125e-07, R9 ;  /* 0x340000000e0e7823 */ /* 0x000fe20000010009 */
[----:B------:R-:W-:Y:S01]  /*44e0*/  @P0 FMUL R102, R102, 0.25 ;  /* 0x3e80000066660820 */ /* 0x000fe20000400000 */
[----:B------:R-:W2:Y:S01]  /*44f0*/  MUFU.RCP R9, R19 ;  /* 0x0000001300097308 */ /* 0x000ea20000001000 */
[----:B------:R-:W-:Y:S01]  /*4500*/  @P0 FMUL R75, R75, 0.25 ;  /* 0x3e8000004b4b0820 */ /* 0x000fe20000400000 */
[----:B------:R-:W-:Y:S01]  /*4510*/  @P0 FMUL R74, R74, 0.25 ;  /* 0x3e8000004a4a0820 */ /* 0x000fe20000400000 */
[----:B------:R-:W-:Y:S01]  /*4520*/  @P2 FMUL R36, R36, 0.25 ;  /* 0x3e80000024242820 */ /* 0x000fe20000400000 */
[----:B------:R-:W-:Y:S01]  /*4530*/  LOP3.LUT R8, R8, 0xff800000, RZ, 0xc0, !PT ;  /* 0xff80000008087812 */ /* 0x000fe200078ec0ff */
        /* <DEDUP_REMOVED lines=8> */
[----:B------:R-:W-:Y:S01]  /*45c0*/  LOP3.LUT R18, R16, 0xff800000, RZ, 0xc0, !PT ;  /* 0xff80000010127812 */ /* 0x000fe200078ec0ff */
[----:B------:R-:W-:Y:S01]  /*45d0*/  @!P3 FMUL R36, R36, 16777216 ;  /* 0x4b8000002424b820 */ /* 0x000fe20000400000 */
[----:B------:R-:W-:Y:S01]  /*45e0*/  I2FP.F32.S32 R10, R8 ;  /* 0x00000008000a7245 */ /* 0x000fe20000201400 */
[C---:B-1----:R-:W-:Y:S01]  /*45f0*/  FMUL R33, R31.reuse, R87 ;  /* 0x000000571f217220 */ /* 0x042fe20000400000 */
[----:B------:R-:W-:Y:S01]  /*4600*/  I2FP.F32.S32 R16, R15 ;  /* 0x0000000f00107245 */ /* 0x000fe20000201400 */
[C---:B------:R-:W-:Y:S01]  /*4610*/  FMUL R34, R31.reuse, R86 ;  /* 0x000000561f227220 */ /* 0x040fe20000400000 */
[C---:B------:R-:W-:Y:S01]  /*4620*/  FMUL R38, R31.reuse, R99 ;  /* 0x000000631f267220 */ /* 0x040fe20000400000 */
[C---:B------:R-:W-:Y:S01]  /*4630*/  FMUL R37, R31.reuse, R98 ;  /* 0x000000621f257220 */ /* 0x040fe20000400000 */
[C---:B------:R-:W-:Y:S01]  /*4640*/  FMUL R41, R31.reuse, R103 ;  /* 0x000000671f297220 */ /* 0x040fe20000400000 */
[C---:B------:R-:W-:Y:S01]  /*4650*/  FMUL R42, R31.reuse, R102 ;  /* 0x000000661f2a7220 */ /* 0x040fe20000400000 */
[C---:B------:R-:W-:Y:S01]  /*4660*/  FMUL R46, R31.reuse, R75 ;  /* 0x0000004b1f2e7220 */ /* 0x040fe20000400000 */
[----:B------:R-:W-:Y:S01]  /*4670*/  FMUL R45, R31, R74 ;  /* 0x0000004a1f2d7220 */ /* 0x000fe20000400000 */
[----:B------:R-:W-:Y:S01]  /*4680*/  @!P4 FMUL R23, R23, 16777216 ;  /* 0x4b8000001717c820 */ /* 0x000fe20000400000 */
[----:B------:R-:W1:Y:S01]  /*4690*/  MUFU.RCP R31, R36 ;  /* 0x00000024001f7308 */ /* 0x000e620000001000 */
[----:B------:R-:W-:Y:S01]  /*46a0*/  FFMA.FTZ R7, R10, 1.1920928955078125e-07, R7 ;  /* 0x340000000a077823 */ /* 0x000fe20000010007 */
[----:B------:R-:W-:Y:S01]  /*46b0*/  FFMA.FTZ R16, R16, 1.1920928955078125e-07, R13 ;  /* 0x3400000010107823 */ /* 0x000fe2000001000d */
[C---:B--2---:R-:W-:Y:S01]  /*46c0*/  FMUL R10, R9.reuse, R91 ;  /* 0x0000005b090a7220 */ /* 0x044fe20000400000 */
[C---:B------:R-:W-:Y:S01]  /*46d0*/  FMUL R13, R9.reuse, R90 ;  /* 0x0000005a090d7220 */ /* 0x040fe20000400000 */
[C---:B------:R-:W-:Y:S01]  /*46e0*/  FMUL R21, R9.reuse, R95 ;  /* 0x0000005f09157220 */ /* 0x040fe20000400000 */
[C---:B------:R-:W-:Y:S01]  /*46f0*/  FMUL R22, R9.reuse, R94 ;  /* 0x0000005e09167220 */ /* 0x040fe20000400000 */
[C---:B------:R-:W-:Y:S01]  /*4700*/  FMUL R25, R9.reuse, R83 ;  /* 0x0000005309197220 */ /* 0x040fe20000400000 */
[C---:B------:R-:W-:Y:S01]  /*4710*/  FMUL R26, R9.reuse, R82 ;  /* 0x00000052091a7220 */ /* 0x040fe20000400000 */
[C---:B------:R-:W-:Y:S01]  /*4720*/  FMUL R30, R9.reuse, R79 ;  /* 0x0000004f091e7220 */ /* 0x040fe20000400000 */
[----:B------:R-:W-:Y:S01]  /*4730*/  FMUL R29, R9, R78 ;  /* 0x0000004e091d7220 */ /* 0x000fe20000400000 */
[----:B------:R-:W-:Y:S01]  /*4740*/  @P2 FMUL R101, R101, 0.25 ;  /* 0x3e80000065652820 */ /* 0x000fe20000400000 */
[----:B------:R-:W2:Y:S01]  /*4750*/  MUFU.RCP R9, R23 ;  /* 0x0000001700097308 */ /* 0x000ea20000001000 */
[----:B------:R-:W-:Y:S01]  /*4760*/  @P2 FMUL R73, R73, 0.25 ;  /* 0x3e80000049492820 */ /* 0x000fe20000400000 */
[----:B------:R-:W-:Y:S01]  /*4770*/  FSEL R17, RZ, -23, P6 ;  /* 0xc1b80000ff117808 */ /* 0x000fe20003000000 */
[----:B------:R-:W-:Y:S01]  /*4780*/  @!P3 FMUL R101, R101, 16777216 ;  /* 0x4b8000006565b820 */ /* 0x000fe20000400000 */
[----:B------:R-:W-:Y:S01]  /*4790*/  I2FP.F32.S32 R20, R18 ;  /* 0x0000001200147245 */ /* 0x000fe20000201400 */
[----:B------:R-:W-:Y:S01]  /*47a0*/  @!P3 FMUL R73, R73, 16777216 ;  /* 0x4b8000004949b820 */ /* 0x000fe20000400000 */
        /* <DEDUP_REMOVED lines=13> */
[C---:B-1----:R-:W-:Y:S01]  /*4880*/  FMUL R43, R31.reuse, R101 ;  /* 0x000000651f2b7220 */ /* 0x042fe20000400000 */
[----:B------:R-:W-:Y:S01]  /*4890*/  FMUL R48, R31, R73 ;  /* 0x000000491f307220 */ /* 0x000fe20000400000 */
[----:B------:R-:W-:Y:S01]  /*48a0*/  @!P4 FMUL R76, R76, 16777216 ;  /* 0x4b8000004c4cc820 */ /* 0x000fe20000400000 */
[----:B------:R-:W-:Y:S01]  /*48b0*/  @!P3 FMUL R85, R85, 16777216 ;  /* 0x4b8000005555b820 */ /* 0x000fe20000400000 */
[----:B------:R-:W-:Y:S01]  /*48c0*/  @!P3 FMUL R84, R84, 16777216 ;  /* 0x4b8000005454b820 */ /* 0x000fe20000400000 */
[----:B------:R-:W-:Y:S01]  /*48d0*/  @!P3 FMUL R97, R97, 16777216 ;  /* 0x4b8000006161b820 */ /* 0x000fe20000400000 */
[----:B------:R-:W-:Y:S01]  /*48e0*/  @!P3 FMUL R96, R96, 16777216 ;  /* 0x4b8000006060b820 */ /* 0x000fe20000400000 */
[----:B------:R-:W-:Y:S01]  /*48f0*/  @!P3 FMUL R100, R100, 16777216 ;  /* 0x4b8000006464b820 */ /* 0x000fe20000400000 */
[----:B------:R-:W-:Y:S01]  /*4900*/  @!P3 FMUL R72, R72, 16777216 ;  /* 0x4b8000004848b820 */ /* 0x000fe20000400000 */
[----:B------:R-:W-:Y:S01]  /*4910*/  FFMA.FTZ R17, R20, 1.1920928955078125e-07, R17 ;  /* 0x3400000014117823 */ /* 0x000fe20000010011 */
[----:B------:R-:W-:-:S02]  /*4920*/  IMAD.IADD R8, R67, 0x1, -R8 ;  /* 0x0000000143087824 */ /* 0x000fc400078e0a08 */
        /* <DEDUP_REMOVED lines=8> */
[----:B------:R-:W-:Y:S01]  /*49b0*/  F2FP.F16.F32.PACK_AB R48, R43, R48 ;  /* 0x000000302b30723e */ /* 0x000fe200000000ff */
[C---:B------:R-:W-:Y:S01]  /*49c0*/  FMUL R35, R31.reuse, R85 ;  /* 0x000000551f237220 */ /* 0x040fe20000400000 */
[C---:B------:R-:W-:Y:S01]  /*49d0*/  FMUL R36, R31.reuse, R84 ;  /* 0x000000541f247220 */ /* 0x040fe20000400000 */
[C---:B------:R-:W-:Y:S01]  /*49e0*/  FMUL R39, R31.reuse, R96 ;  /* 0x000000601f277220 */ /* 0x040fe20000400000 */
[C---:B------:R-:W-:Y:S01]  /*49f0*/  FMUL R44, R31.reuse, R100 ;  /* 0x000000641f2c7220 */ /* 0x040fe20000400000 */
[C---:B------:R-:W-:Y:S01]  /*4a00*/  FMUL R47, R31.reuse, R72 ;  /* 0x000000481f2f7220 */ /* 0x040fe20000400000 */
[----:B------:R-:W-:Y:S01]  /*4a10*/  FMUL R40, R31, R97 ;  /* 0x000000611f287220 */ /* 0x000fe20000400000 */
[----:B------:R-:W-:Y:S01]  /*4a20*/  MOV R43, 0x3dc6b27f ;  /* 0x3dc6b27f002b7802 */ /* 0x000fe20000000f00 */
[----:B------:R-:W-:Y:S01]  /*4a30*/  FADD R8, R8, -1 ;  /* 0xbf80000008087421 */ /* 0x000fe20000000000 */
[----:B------:R-:W-:Y:S01]  /*4a40*/  SHF.R.U32.HI R31, RZ, 0x5, R2 ;  /* 0x00000005ff1f7819 */ /* 0x000fe20000011602 */
[----:B------:R-:W-:Y:S01]  /*4a50*/  BAR.SYNC.DEFER_BLOCKING 0x0 ;  /* 0x0000000000007b1d */ /* 0x000fe20000010000 */
[----:B------:R-:W-:Y:S01]  /*4a60*/  F2FP.F16.F32.PACK_AB R52, R28, R9 ;  /* 0x000000091c34723e */ /* 0x000fe200000000ff */
[----:B------:R-:W-:Y:S01]  /*4a70*/  FFMA.FTZ R9, R8, R43, -0.16845393180847167969 ;  /* 0xbe2c7f3008097423 */ /* 0x000fe2000001002b */
[----:B------:R-:W-:Y:S01]  /*4a80*/  SGXT.U32 R31, R31, 0x3 ;  /* 0x000000031f1f781a */ /* 0x000fe20000000000 */
[----:B------:R-:W-:Y:S01]  /*4a90*/  IMAD.IADD R11, R56, 0x1, -R11 ;  /* 0x00000001380b7824 */ /* 0x000fe200078e0a0b */
[----:B------:R-:W-:Y:S01]  /*4aa0*/  F2FP.F16.F32.PACK_AB R53, R20, R23 ;  /* 0x000000171435723e */ /* 0x000fe200000000ff */
[----:B------:R-:W-:Y:S01]  /*4ab0*/  FFMA.FTZ R9, R8, R9, 0.1716887056827545166 ;  /* 0x3e2fcf2a08097423 */ /* 0x000fe20000010009 */
[----:B------:R-:W-:Y:S01]  /*4ac0*/  F2FP.F16.F32.PACK_AB R50, R44, R47 ;  /* 0x0000002f2c32723e */ /* 0x000fe200000000ff */
[----:B0-----:R-:W-:Y:S01]  /*4ad0*/  IMAD R20, R31, R54, RZ ;  /* 0x000000361f147224 */ /* 0x001fe200078e02ff */
[----:B------:R-:W-:Y:S01]  /*4ae0*/  F2FP.F16.F32.PACK_AB R47, R33, R38 ;  /* 0x00000026212f723e */ /* 0x000fe200000000ff */
[----:B------:R-:W-:Y:S01]  /*4af0*/  FFMA.FTZ R9, R8, R9, -0.17900948226451873779 ;  /* 0xbe374e4308097423 */ /* 0x000fe20000010009 */
[----:B------:R-:W-:Y:S01]  /*4b00*/  F2FP.F16.F32.PACK_AB R33, R19, R24 ;  /* 0x000000181321723e */ /* 0x000fe200000000ff */
[----:B------:R-:W-:Y:S01]  /*4b10*/  IMAD R23, R54, 0x8, R20 ;  /* 0x0000000836177824 */ /* 0x000fe200078e0214 */
[----:B------:R-:W-:Y:S01]  /*4b20*/  F2FP.F16.F32.PACK_AB R32, R27, R32 ;  /* 0x000000201b20723e */ /* 0x000fe200000000ff */
[----:B------:R-:W-:Y:S01]  /*4b30*/  FFMA.FTZ R9, R8, R9, 0.20512372255325317383 ;  /* 0x3e520bf408097423 */ /* 0x000fe20000010009 */
[----:B------:R-:W-:Y:S01]  /*4b40*/  F2FP.F16.F32.PACK_AB R38, R26, R29 ;  /* 0x0000001d1a26723e */ /* 0x000fe200000000ff */
[----:B------:R-:W-:Y:S01]  /*4b50*/  IMAD R28, R54, 0x8, R23 ;  /* 0x00000008361c7824 */ /* 0x000fe200078e0217 */
[----:B------:R-:W-:Y:S01]  /*4b60*/  IADD3 R18, R5, -R18, RZ ;  /* 0x8000001205127210 */ /* 0x000fe20007ffe0ff */
[----:B------:R-:W-:Y:S01]  /*4b70*/  FFMA.FTZ R9, R8, R9, -0.24046532809734344482 ;  /* 0xbe763c8b08097423 */ /* 0x000fe20000010009 */
[----:B------:R-:W-:Y:S01]  /*4b80*/  F2FP.F16.F32.PACK_AB R51, R36, R39 ;  /* 0x000000272433723e */ /* 0x000fe200000000ff */
[----:B------:R-:W-:Y:S01]  /*4b90*/  IMAD R19, R54, 0x8, R28 ;  /* 0x0000000836137824 */ /* 0x000fe200078e021c */
[----:B------:R-:W-:Y:S01]  /*4ba0*/  F2FP.F16.F32.PACK_AB R49, R35, R40 ;  /* 0x000000282331723e */ /* 0x000fe200000000ff */
[----:B------:R-:W-:Y:S01]  /*4bb0*/  FFMA.FTZ R9, R8, R9, 0.28857114911079406738 ;  /* 0x3e93bf9908097423 */ /* 0x000fe20000010009 */
[----:B------:R-:W-:Y:S01]  /*4bc0*/  FADD R11, R11, -1 ;  /* 0xbf8000000b0b7421 */ /* 0x000fe20000000000 */
[----:B------:R0:W-:Y:S01]  /*4bd0*/  STS.64 [R4+UR6+0x180], R32 ;  /* 0x0001802004007988 */ /* 0x0001e20008000a06 */
[----:B------:R-:W-:Y:S01]  /*4be0*/  LEA R24, R54, R19, 0x3 ;  /* 0x0000001336187211 */ /* 0x000fe200078e18ff */
[----:B------:R-:W-:Y:S01]  /*4bf0*/  FFMA.FTZ R9, R8, R9, -0.36067417263984680176 ;  /* 0xbeb8aa4908097423 */ /* 0x000fe20000010009 */
[----:B------:R-:W-:Y:S01]  /*4c00*/  FADD R18, R18, -1 ;  /* 0xbf80000012127421 */ /* 0x000fe20000000000 */
[----:B------:R-:W-:Y:S01]  /*4c10*/  IMAD.IADD R15, R58, 0x1, -R15 ;  /* 0x000000013a0f7824 */ /* 0x000fe200078e0a0f */
[----:B------:R-:W-:Y:S01]  /*4c20*/  F2FP.F16.F32.PACK_AB R37, R34, R37 ;  /* 0x000000252225723e */ /* 0x000fe200000000ff */
[----:B------:R-:W-:-:S02]  /*4c30*/  IMAD R27, R54, 0x8, R24 ;  /* 0x00000008361b7824 */ /* 0x000fc400078e0218 */
[----:B------:R-:W-:Y:S01]  /*4c40*/  FFMA.FTZ R9, R8, R9, 0.48089820146560668945 ;  /* 0x3ef6384a08097423 */ /* 0x000fe20000010009 */
[----:B------:R-:W-:Y:S01]  /*4c50*/  STS.64 [R4+UR6], R50 ;  /* 0x0000003204007988 */ /* 0x000fe20008000a06 */
[----:B------:R-:W-:Y:S01]  /*4c60*/  LOP3.LUT R34, R4, 0x40, RZ, 0x3c, !PT ;  /* 0x0000004004227812 */ /* 0x000fe200078e3cff */
[----:B------:R-:W-:Y:S02]  /*4c70*/  IMAD R31, R54, 0x8, R27 ;  /* 0x00000008361f7824 */ /* 0x000fe400078e021b */
[----:B------:R-:W-:Y:S01]  /*4c80*/  FFMA.FTZ R9, R8, R9, -0.72134751081466674805 ;  /* 0xbf38aa3b08097423 */ /* 0x000fe20000010009 */
[----:B------:R-:W-:Y:S01]  /*4c90*/  STS.64 [R4+UR6+0x100], R48 ;  /* 0x0001003004007988 */ /* 0x000fe20008000a06 */
[----:B------:R-:W-:Y:S01]  /*4ca0*/  FADD R15, R15, -1 ;  /* 0xbf8000000f0f7421 */ /* 0x000fe20000000000 */
[----:B------:R-:W-:Y:S02]  /*4cb0*/  IMAD R29, R54, 0x8, R31 ;  /* 0x00000008361d7824 */ /* 0x000fe400078e021f */
[----:B------:R-:W-:Y:S01]  /*4cc0*/  FMUL R9, R8, R9 ;  /* 0x0000000908097220 */ /* 0x000fe20000400000 */
[----:B------:R1:W-:Y:S01]  /*4cd0*/  STS.64 [R4+UR6+0x80], R52 ;  /* 0x0000803404007988 */ /* 0x0003e20008000a06 */
[----:B------:R-:W-:Y:S01]  /*4ce0*/  F2FP.F16.F32.PACK_AB R36, R42, R45 ;  /* 0x0000002d2a24723e */ /* 0x000fe200000000ff */
[----:B------:R-:W2:Y:S01]  /*4cf0*/  LDC.64 R92, c[0x0][0x228] ;  /* 0x00008a00ff5c7b82 */ /* 0x000ea20000000a00 */
[----:B0-----:R-:W-:Y:S01]  /*4d00*/  LEA R32, R54, R29, 0x3 ;  /* 0x0000001d36207211 */ /* 0x001fe200078e18ff */
[----:B------:R-:W-:Y:S01]  /*4d10*/  FMUL R9, R8, R9 ;  /* 0x0000000908097220 */ /* 0x000fe20000400000 */
[----:B------:R-:W-:Y:S01]  /*4d20*/  F2FP.F16.F32.PACK_AB R46, R41, R46 ;  /* 0x0000002e292e723e */ /* 0x000fe200000000ff */
[----:B------:R0:W-:Y:S01]  /*4d30*/  STS.64 [R34+UR6+0x2000], R36 ;  /* 0x0020002422007988 */ /* 0x0001e20008000a06 */
[----:B------:R-:W-:Y:S01]  /*4d40*/  F2FP.F16.F32.PACK_AB R41, R10, R21 ;  /* 0x000000150a29723e */ /* 0x000fe200000000ff */
[----:B------:R-:W-:Y:S01]  /*4d50*/  FFMA.FTZ R8, R8, 1.4426950216293334961, R9 ;  /* 0x3fb8aa3b08087823 */ /* 0x000fe20000010009 */
[----:B------:R-:W-:-:S02]  /*4d60*/  IMAD R33, R54, 0x8, R32 ;  /* 0x0000000836217824 */ /* 0x000fc400078e0220 */
[-C--:B------:R-:W-:Y:S01]  /*4d70*/  FFMA.FTZ R9, R18, R43.reuse, -0.16845393180847167969 ;  /* 0xbe2c7f3012097423 */ /* 0x080fe2000001002b */
[-C--:B------:R-:W-:Y:S01]  /*4d80*/  FFMA.FTZ R10, R15, R43.reuse, -0.16845393180847167969 ;  /* 0xbe2c7f300f0a7423 */ /* 0x080fe2000001002b */
[----:B-1----:R-:W-:Y:S01]  /*4d90*/  FFMA.FTZ R4, R11, R43, -0.16845393180847167969 ;  /* 0xbe2c7f300b047423 */ /* 0x002fe2000001002b */
[----:B------:R-:W-:Y:S02]  /*4da0*/  IMAD R35, R54, 0x8, R33 ;  /* 0x0000000836237824 */ /* 0x000fe400078e0221 */
[----:B------:R-:W-:Y:S01]  /*4db0*/  FFMA.FTZ R9, R18, R9, 0.1716887056827545166 ;  /* 0x3e2fcf2a12097423 */ /* 0x000fe20000010009 */
[----:B------:R-:W-:Y:S01]  /*4dc0*/  F2FP.F16.F32.PACK_AB R39, R13, R22 ;  /* 0x000000160d27723e */ /* 0x000fe200000000ff */
[----:B------:R-:W-:Y:S01]  /*4dd0*/  FFMA.FTZ R4, R11, R4, 0.1716887056827545166 ;  /* 0x3e2fcf2a0b047423 */ /* 0x000fe20000010004 */
[----:B------:R-:W-:Y:S01]  /*4de0*/  FFMA.FTZ R10, R15, R10, 0.1716887056827545166 ;  /* 0x3e2fcf2a0f0a7423 */ /* 0x000fe2000001000a */
[----:B0-----:R-:W-:Y:S02]  /*4df0*/  IMAD R37, R54, 0x8, R35 ;  /* 0x0000000836257824 */ /* 0x001fe400078e0223 */
[C---:B------:R-:W-:Y:S01]  /*4e00*/  FFMA.FTZ R9, R18.reuse, R9, -0.17900948226451873779 ;  /* 0xbe374e4312097423 */ /* 0x040fe20000010009 */
[----:B------:R-:W-:Y:S01]  /*4e10*/  FFMA.FTZ R4, R11, R4, -0.17900948226451873779 ;  /* 0xbe374e430b047423 */ /* 0x000fe20000010004 */
[----:B------:R-:W-:Y:S01]  /*4e20*/  F2FP.F16.F32.PACK_AB R40, R25, R30 ;  /* 0x0000001e1928723e */ /* 0x000fe200000000ff */
[----:B------:R0:W-:Y:S01]  /*4e30*/  STS.64 [R34+UR6+0x2080], R38 ;  /* 0x0020802622007988 */ /* 0x0001e20008000a06 */
[C---:B------:R-:W-:Y:S01]  /*4e40*/  FFMA.FTZ R9, R18.reuse, R9, 0.20512372255325317383 ;  /* 0x3e520bf412097423 */ /* 0x040fe20000010009 */
[----:B------:R-:W-:Y:S01]  /*4e50*/  FFMA.FTZ R4, R11, R4, 0.20512372255325317383 ;  /* 0x3e520bf40b047423 */ /* 0x000fe20000010004 */
[----:B------:R-:W-:Y:S01]  /*4e60*/  FFMA.FTZ R10, R15, R10, -0.17900948226451873779 ;  /* 0xbe374e430f0a7423 */ /* 0x000fe2000001000a */
[----:B------:R1:W-:Y:S01]  /*4e70*/  STS.64 [R34+UR6+0x2180], R40 ;  /* 0x0021802822007988 */ /* 0x0003e20008000a06 */
[C---:B------:R-:W-:Y:S01]  /*4e80*/  FFMA.FTZ R9, R18.reuse, R9, -0.24046532809734344482 ;  /* 0xbe763c8b12097423 */ /* 0x040fe20000010009 */
[----:B------:R-:W-:Y:S01]  /*4e90*/  FFMA.FTZ R4, R11, R4, -0.24046532809734344482 ;  /* 0xbe763c8b0b047423 */ /* 0x000fe20000010004 */
[----:B------:R-:W-:Y:S01]  /*4ea0*/  FFMA.FTZ R10, R15, R10, 0.20512372255325317383 ;  /* 0x3e520bf40f0a7423 */ /* 0x000fe2000001000a */
[----:B------:R3:W-:Y:S01]  /*4eb0*/  STS.64 [R34+UR6+0x2100], R46 ;  /* 0x0021002e22007988 */ /* 0x0007e20008000a06 */
[----:B------:R-:W-:Y:S01]  /*4ec0*/  FFMA.FTZ R9, R18, R9, 0.28857114911079406738 ;  /* 0x3e93bf9912097423 */ /* 0x000fe20000010009 */
[----:B------:R-:W-:Y:S01]  /*4ed0*/  FFMA.FTZ R4, R11, R4, 0.28857114911079406738 ;  /* 0x3e93bf990b047423 */ /* 0x000fe20000010004 */
[----:B------:R-:W-:Y:S01]  /*4ee0*/  FFMA.FTZ R10, R15, R10, -0.24046532809734344482 ;  /* 0xbe763c8b0f0a7423 */ /* 0x000fe2000001000a */
[----:B0-----:R-:W-:-:S02]  /*4ef0*/  IMAD R39, R54, 0x8, R37 ;  /* 0x0000000836277824 */ /* 0x001fc400078e0225 */
[----:B------:R-:W-:Y:S01]  /*4f00*/  FFMA.FTZ R9, R18, R9, -0.36067417263984680176 ;  /* 0xbeb8aa4912097423 */ /* 0x000fe20000010009 */
[----:B------:R-:W-:Y:S01]  /*4f10*/  FFMA.FTZ R4, R11, R4, -0.36067417263984680176 ;  /* 0xbeb8aa490b047423 */ /* 0x000fe20000010004 */
[----:B------:R-:W-:Y:S01]  /*4f20*/  FFMA.FTZ R10, R15, R10, 0.28857114911079406738 ;  /* 0x3e93bf990f0a7423 */ /* 0x000fe2000001000a */
[----:B------:R-:W-:Y:S01]  /*4f30*/  BAR.SYNC.DEFER_BLOCKING 0x0 ;  /* 0x0000000000007b1d */ /* 0x000fe20000010000 */
[----:B-1----:R-:W-:Y:S01]  /*4f40*/  LEA R41, R54, R39, 0x3 ;  /* 0x0000002736297211 */ /* 0x002fe200078e18ff */
[----:B------:R-:W-:Y:S01]  /*4f50*/  FFMA.FTZ R4, R11, R4, 0.48089820146560668945 ;  /* 0x3ef6384a0b047423 */ /* 0x000fe20000010004 */
[----:B------:R-:W-:Y:S01]  /*4f60*/  FFMA.FTZ R9, R18, R9, 0.48089820146560668945 ;  /* 0x3ef6384a12097423 */ /* 0x000fe20000010009 */
[----:B------:R-:W-:Y:S01]  /*4f70*/  FFMA.FTZ R10, R15, R10, -0.36067417263984680176 ;  /* 0xbeb8aa490f0a7423 */ /* 0x000fe2000001000a */
[----:B------:R-:W-:Y:S01]  /*4f80*/  ISETP.GE.U32.AND P0, PT, R67, 0x7f800000, PT ;  /* 0x7f8000004300780c */ /* 0x000fe20003f06070 */
[----:B------:R-:W-:Y:S02]  /*4f90*/  IMAD R43, R54, 0x8, R41 ;  /* 0x00000008362b7824 */ /* 0x000fe400078e0229 */
[----:B------:R-:W-:Y:S01]  /*4fa0*/  FFMA.FTZ R4, R11, R4, -0.72134751081466674805 ;  /* 0xbf38aa3b0b047423 */ /* 0x000fe20000010004 */
[----:B------:R-:W-:Y:S01]  /*4fb0*/  FFMA.FTZ R9, R18, R9, -0.72134751081466674805 ;  /* 0xbf38aa3b12097423 */ /* 0x000fe20000010009 */
[----:B------:R-:W-:Y:S01]  /*4fc0*/  ISETP.GE.U32.AND P6, PT, R56, 0x7f800000, PT ;  /* 0x7f8000003800780c */ /* 0x000fe20003fc6070 */
[----:B------:R-:W-:-:S02]  /*4fd0*/  IMAD R45, R54, 0x8, R43 ;  /* 0x00000008362d7824 */ /* 0x000fc400078e022b */
[----:B------:R-:W-:Y:S01]  /*4fe0*/  FFMA.FTZ R10, R15, R10, 0.48089820146560668945 ;  /* 0x3ef6384a0f0a7423 */ /* 0x000fe2000001000a */
[----:B------:R-:W-:Y:S01]  /*4ff0*/  FMUL R4, R11, R4 ;  /* 0x000000040b047220 */ /* 0x000fe20000400000 */
[----:B------:R-:W-:Y:S01]  /*5000*/  FMUL R9, R18, R9 ;  /* 0x0000000912097220 */ /* 0x000fe20000400000 */
[----:B------:R-:W-:Y:S01]  /*5010*/  ISETP.GE.U32.AND P4, PT, R58, 0x7f800000, PT ;  /* 0x7f8000003a00780c */ /* 0x000fe20003f86070 */
[----:B------:R-:W-:Y:S01]  /*5020*/  FFMA.FTZ R10, R15, R10, -0.72134751081466674805 ;  /* 0xbf38aa3b0f0a7423 */ /* 0x000fe2000001000a */
[----:B---3--:R-:W-:Y:S01]  /*5030*/  LEA R47, R54, R45, 0x3 ;  /* 0x0000002d362f7211 */ /* 0x008fe200078e18ff */
[----:B------:R-:W-:Y:S01]  /*5040*/  FMUL R4, R11, R4 ;  /* 0x000000040b047220 */ /* 0x000fe20000400000 */
[----:B------:R-:W-:Y:S01]  /*5050*/  FMUL R9, R18, R9 ;  /* 0x0000000912097220 */ /* 0x000fe20000400000 */
[----:B------:R-:W-:Y:S01]  /*5060*/  FMUL R10, R15, R10 ;  /* 0x0000000a0f0a7220 */ /* 0x000fe20000400000 */
[----:B------:R-:W-:Y:S01]  /*5070*/  ISETP.GE.U32.AND P5, PT, R5, 0x7f800000, PT ;  /* 0x7f8000000500780c */ /* 0x000fe20003fa6070 */
[----:B------:R-:W-:-:S02]  /*5080*/  IMAD R49, R54, 0x8, R47 ;  /* 0x0000000836317824 */ /* 0x000fc400078e022f */
[----:B------:R-:W-:Y:S01]  /*5090*/  FFMA.FTZ R11, R11, 1.4426950216293334961, R4 ;  /* 0x3fb8aa3b0b0b7823 */ /* 0x000fe20000010004 */
[----:B------:R-:W-:Y:S01]  /*50a0*/  FFMA.FTZ R18, R18, 1.4426950216293334961, R9 ;  /* 0x3fb8aa3b12127823 */ /* 0x000fe20000010009 */
[C---:B------:R-:W-:Y:S01]  /*50b0*/  FMUL R10, R15.reuse, R10 ;  /* 0x0000000a0f0a7220 */ /* 0x040fe20000400000 */
[----:B------:R-:W-:Y:S01]  /*50c0*/  IMAD R51, R54, 0x8, R49 ;  /* 0x0000000836337824 */ /* 0x000fe200078e0231 */
[----:B------:R-:W-:Y:S01]  /*50d0*/  @P0 MOV R4, 0x7f800000 ;  /* 0x7f80000000040802 */ /* 0x000fe20000000f00 */
[----:B------:R-:W-:Y:S02]  /*50e0*/  @P6 IMAD.MOV.U32 R9, RZ, RZ, 0x7f800000 ;  /* 0x7f800000ff096424 */ /* 0x000fe400078e00ff */
[----:B------:R-:W-:Y:S01]  /*50f0*/  FADD R13, R14, R11 ;  /* 0x0000000b0e0d7221 */ /* 0x000fe20000000000 */
[----:B------:R-:W-:Y:S01]  /*5100*/  FFMA.FTZ R15, R15, 1.4426950216293334961, R10 ;  /* 0x3fb8aa3b0f0f7823 */ /* 0x000fe2000001000a */
[----:B------:R-:W-:Y:S01]  /*5110*/  LEA R53, R54, R51, 0x3 ;  /* 0x0000003336357211 */ /* 0x000fe200078e18ff */
[----:B------:R-:W-:Y:S01]  /*5120*/  FADD R7, R7, R8 ;  /* 0x0000000807077221 */ /* 0x000fe20000000000 */
[----:B------:R-:W-:Y:S01]  /*5130*/  @P6 FFMA.FTZ R13, R56, R9, +INF ;  /* 0x7f800000380d6423 */ /* 0x000fe20000010009 */
[----:B------:R-:W-:Y:S01]  /*5140*/  @P0 FFMA.FTZ R7, R67, R4, +INF ;  /* 0x7f80000043070423 */ /* 0x000fe20000010004 */
[----:B------:R-:W-:-:S02]  /*5150*/  @P4 IMAD.MOV.U32 R9, RZ, RZ, 0x7f800000 ;  /* 0x7f800000ff094424 */ /* 0x000fc400078e00ff */
[----:B------:R-:W-:Y:S01]  /*5160*/  FADD R72, R16, R15 ;  /* 0x0000000f10487221 */ /* 0x000fe20000000000 */
[----:B------:R-:W-:Y:S01]  /*5170*/  IMAD R55, R54, 0x8, R53 ;  /* 0x0000000836377824 */ /* 0x000fe200078e0235 */
[----:B------:R-:W-:Y:S01]  /*5180*/  USHF.L.U32 UR8, UR4, 0x1, URZ ;  /* 0x0000000104087899 */ /* 0x000fe2000800063f */
[----:B------:R-:W-:Y:S02]  /*5190*/  IMAD R4, R0, UR5, RZ ;  /* 0x0000000500047c24 */ /* 0x000fe4000f8e02ff */
[----:B------:R-:W-:Y:S01]  /*51a0*/  @P4 FFMA.FTZ R72, R58, R9, +INF ;  /* 0x7f8000003a484423 */ /* 0x000fe20000010009 */
[----:B------:R-:W-:Y:S01]  /*51b0*/  IMAD R57, R54, 0x8, R55 ;  /* 0x0000000836397824 */ /* 0x000fe200078e0237 */
[----:B------:R-:W0:Y:S01]  /*51c0*/  LDS.64 R76, [R3+UR6] ;  /* 0x00000006034c7984 */ /* 0x000e220008000a00 */
[C---:B------:R-:W-:Y:S01]  /*51d0*/  IMAD.SHL.U32 R9, R4.reuse, 0x2, RZ ;  /* 0x0000000204097824 */ /* 0x040fe200078e00ff */
[----:B------:R-:W-:Y:S01]  /*51e0*/  UIMAD.WIDE UR4, UR4, 0x2, URZ ;  /* 0x00000002040478a5 */ /* 0x000fe2000f8e023f */
[----:B------:R-:W-:Y:S01]  /*51f0*/  IMAD.HI R4, R4, 0x2, RZ ;  /* 0x0000000204047827 */ /* 0x000fe200078e02ff */
[----:B------:R-:W1:Y:S01]  /*5200*/  LDS.64 R78, [R3+UR6+0x200] ;  /* 0x00020006034e7984 */ /* 0x000e620008000a00 */
[----:B------:R-:W-:-:S02]  /*5210*/  LEA R59, R54, R57, 0x3 ;  /* 0x00000039363b7211 */ /* 0x000fc400078e18ff */
[----:B------:R-:W-:Y:S01]  /*5220*/  FADD R73, R17, R18 ;  /* 0x0000001211497221 */ /* 0x000fe20000000000 */
[----:B------:R-:W-:Y:S01]  /*5230*/  @P5 IMAD.MOV.U32 R8, RZ, RZ, 0x7f800000 ;  /* 0x7f800000ff085424 */ /* 0x000fe200078e00ff */
[----:B------:R-:W3:Y:S01]  /*5240*/  LDS.64 R80, [R3+UR6+0x400] ;  /* 0x0004000603507984 */ /* 0x000ee20008000a00 */
[----:B--2---:R-:W-:Y:S01]  /*5250*/  IADD3 R92, P4, P6, R9, UR8, R92 ;  /* 0x00000008095c7c10 */ /* 0x004fe2000fe9e05c */
[----:B------:R-:W-:Y:S02]  /*5260*/  IMAD R61, R54, 0x8, R59 ;  /* 0x00000008363d7824 */ /* 0x000fe400078e023b */
[----:B------:R-:W-:Y:S01]  /*5270*/  @P5 FFMA.FTZ R73, R5, R8, +INF ;  /* 0x7f80000005495423 */ /* 0x000fe20000010008 */
[----:B------:R-:W2:Y:S01]  /*5280*/  LDS.64 R82, [R3+UR6+0x600] ;  /* 0x0006000603527984 */ /* 0x000ea20008000a00 */
[----:B------:R-:W-:Y:S01]  /*5290*/  IADD3.X R94, R4, UR5, R93, P4, P6 ;  /* 0x00000005045e7c10 */ /* 0x000fe2000a7ec45d */
[----:B------:R-:W-:Y:S01]  /*52a0*/  IMAD R63, R54, 0x8, R61 ;  /* 0x00000008363f7824 */ /* 0x000fe200078e023d */
[-C--:B------:R-:W-:Y:S01]  /*52b0*/  LEA R8, P6, R20, R92.reuse, 0x1 ;  /* 0x0000005c14087211 */ /* 0x080fe200078c08ff */
[----:B------:R-:W4:Y:S01]  /*52c0*/  LDS.64 R84, [R3+UR6+0x800] ;  /* 0x0008000603547984 */ /* 0x000f220008000a00 */
[-C--:B------:R-:W-:Y:S01]  /*52d0*/  LEA R10, P5, R23, R92.reuse, 0x1 ;  /* 0x0000005c170a7211 */ /* 0x080fe200078a08ff */
[----:B------:R-:W-:Y:S01]  /*52e0*/  IMAD R65, R54, 0x8, R63 ;  /* 0x0000000836417824 */ /* 0x000fe200078e023f */
[----:B------:R-:W-:Y:S01]  /*52f0*/  LEA R14, P4, R28, R92, 0x1 ;  /* 0x0000005c1c0e7211 */ /* 0x000fe200078808ff */
[----:B------:R-:W5:Y:S01]  /*5300*/  LDS.64 R86, [R3+UR6+0xa00] ;  /* 0x000a000603567984 */ /* 0x000f620008000a00 */
[----:B------:R-:W-:Y:S01]  /*5310*/  LEA.HI.X.SX32 R9, R20, R94, 0x1, P6 ;  /* 0x0000005e14097211 */ /* 0x000fe200030f0eff */
[----:B------:R-:W-:Y:S01]  /*5320*/  ULDC UR4, c[0x0][0x27c] ;  /* 0x00009f0000047ab9 */ /* 0x000fe20000000800 */
[----:B------:R-:W-:Y:S01]  /*5330*/  LEA R16, P6, R19, R92, 0x1 ;  /* 0x0000005c13107211 */ /* 0x000fe200078c08ff */
[----:B------:R-:W5:Y:S01]  /*5340*/  LDS.64 R88, [R3+UR6+0xc00] ;  /* 0x000c000603587984 */ /* 0x000f620008000a00 */
[----:B------:R-:W-:Y:S01]  /*5350*/  LEA.HI.X.SX32 R11, R23, R94, 0x1, P5 ;  /* 0x0000005e170b7211 */ /* 0x000fe200028f0eff */
[----:B------:R-:W-:Y:S01]  /*5360*/  UIMAD UR4, UR7, UR4, URZ ;  /* 0x00000004070472a4 */ /* 0x000fe2000f8e023f */
[----:B------:R-:W-:Y:S01]  /*5370*/  LEA R18, P5, R24, R92, 0x1 ;  /* 0x0000005c18127211 */ /* 0x000fe200078a08ff */
[----:B------:R-:W5:Y:S01]  /*5380*/  LDS.64 R90, [R3+UR6+0xe00] ;  /* 0x000e0006035a7984 */ /* 0x000f620008000a00 */
[----:B------:R-:W-:Y:S01]  /*5390*/  LEA.HI.X.SX32 R15, R28, R94, 0x1, P4 ;  /* 0x0000005e1c0f7211 */ /* 0x000fe200020f0eff */
[----:B------:R-:W-:Y:S01]  /*53a0*/  USHF.L.U32 UR7, UR4, 0x2, URZ ;  /* 0x0000000204077899 */ /* 0x000fe2000800063f */
[----:B------:R-:W-:Y:S01]  /*53b0*/  LEA R20, P4, R27, R92, 0x1 ;  /* 0x0000005c1b147211 */ /* 0x000fe200078808ff */
[----:B------:R-:W-:Y:S01]  /*53c0*/  UIMAD.WIDE UR4, UR4, 0x4, URZ ;  /* 0x00000004040478a5 */ /* 0x000fe2000f8e023f */
[----:B------:R-:W-:-:S02]  /*53d0*/  LEA.HI.X.SX32 R17, R19, R94, 0x1, P6 ;  /* 0x0000005e13117211 */ /* 0x000fc400030f0eff */
[----:B------:R-:W-:Y:S02]  /*53e0*/  LEA R22, P6, R31, R92, 0x1 ;  /* 0x0000005c1f167211 */ /* 0x000fe400078c08ff */
[----:B------:R-:W-:Y:S02]  /*53f0*/  LEA.HI.X.SX32 R19, R24, R94, 0x1, P5 ;  /* 0x0000005e18137211 */ /* 0x000fe400028f0eff */
[----:B------:R-:W-:Y:S01]  /*5400*/  FSETP.NEU.AND P3, PT, R67, RZ, PT ;  /* 0x000000ff4300720b */ /* 0x000fe20003f6d000 */
[----:B0-----:R-:W-:Y:S01]  /*5410*/  STG.E.U16 desc[UR10][R8.64], R76 ;  /* 0x0000004c08007986 */ /* 0x001fe2000c10150a */
[----:B------:R-:W-:Y:S02]  /*5420*/  LEA R24, P5, R29, R92, 0x1 ;  /* 0x0000005c1d187211 */ /* 0x000fe400078a08ff */
[----:B------:R-:W-:Y:S01]  /*5430*/  LEA R67, R54, R65, 0x3 ;  /* 0x0000004136437211 */ /* 0x000fe200078e18ff */
[----:B-1----:R0:W-:Y:S01]  /*5440*/  STG.E.U16 desc[UR10][R10.64], R78 ;  /* 0x0000004e0a007986 */ /* 0x0021e2000c10150a */
[----:B------:R-:W-:-:S02]  /*5450*/  LEA.HI.X.SX32 R21, R27, R94, 0x1, P4 ;  /* 0x0000005e1b157211 */ /* 0x000fc400020f0eff */
[----:B------:R-:W-:Y:S01]  /*5460*/  LEA R26, P4, R32, R92, 0x1 ;  /* 0x0000005c201a7211 */ /* 0x000fe200078808ff */
[----:B------:R-:W-:Y:S01]  /*5470*/  IMAD R69, R54, 0x8, R67 ;  /* 0x0000000836457824 */ /* 0x000fe200078e0243 */
[----:B------:R-:W-:Y:S01]  /*5480*/  LEA.HI.X.SX32 R23, R31, R94, 0x1, P6 ;  /* 0x0000005e1f177211 */ /* 0x000fe200030f0eff */
[----:B---3--:R1:W-:Y:S01]  /*5490*/  STG.E.U16 desc[UR10][R14.64], R80 ;  /* 0x000000500e007986 */ /* 0x0083e2000c10150a */
[----:B------:R-:W-:Y:S02]  /*54a0*/  LEA R28, P6, R33, R92, 0x1 ;  /* 0x0000005c211c7211 */ /* 0x000fe400078c08ff */
[----:B------:R-:W-:Y:S01]  /*54b0*/  LEA.HI.X.SX32 R25, R29, R94, 0x1, P5 ;  /* 0x0000005e1d197211 */ /* 0x000fe200028f0eff */
[----:B--2---:R2:W-:Y:S01]  /*54c0*/  STG.E.U16 desc[UR10][R16.64], R82 ;  /* 0x0000005210007986 */ /* 0x0045e2000c10150a */
[----:B------:R-:W-:Y:S01]  /*54d0*/  LEA R30, P5, R35, R92, 0x1 ;  /* 0x0000005c231e7211 */ /* 0x000fe200078a08ff */
[----:B0-----:R-:W0:Y:S01]  /*54e0*/  LDC.64 R10, c[0x0][0x230] ;  /* 0x00008c00ff0a7b82 */ /* 0x001e220000000a00 */
[----:B------:R-:W-:Y:S01]  /*54f0*/  LEA.HI.X.SX32 R27, R32, R94, 0x1, P4 ;  /* 0x0000005e201b7211 */ /* 0x000fe200020f0eff */
[----:B----4-:R3:W-:Y:S01]  /*5500*/  STG.E.U16 desc[UR10][R18.64], R84 ;  /* 0x0000005412007986 */ /* 0x0107e2000c10150a */
[----:B------:R-:W-:-:S02]  /*5510*/  LEA R32, P4, R37, R92, 0x1 ;  /* 0x0000005c25207211 */ /* 0x000fc400078808ff */
[----:B------:R-:W-:Y:S01]  /*5520*/  LEA.HI.X.SX32 R29, R33, R94, 0x1, P6 ;  /* 0x0000005e211d7211 */ /* 0x000fe200030f0eff */
[----:B-----5:R4:W-:Y:S01]  /*5530*/  STG.E.U16 desc[UR10][R20.64], R86 ;  /* 0x0000005614007986 */ /* 0x0209e2000c10150a */
[----:B------:R-:W-:Y:S02]  /*5540*/  LEA R34, P6, R39, R92, 0x1 ;  /* 0x0000005c27227211 */ /* 0x000fe400078c08ff */
[----:B------:R-:W-:Y:S01]  /*5550*/  LEA.HI.X.SX32 R31, R35, R94, 0x1, P5 ;  /* 0x0000005e231f7211 */ /* 0x000fe200028f0eff */
[----:B------:R-:W-:Y:S01]  /*5560*/  STG.E.U16 desc[UR10][R22.64], R88 ;  /* 0x0000005816007986 */ /* 0x000fe2000c10150a */
[----:B------:R-:W-:Y:S02]  /*5570*/  LEA R36, P5, R41, R92, 0x1 ;  /* 0x0000005c29247211 */ /* 0x000fe400078a08ff */
[----:B------:R-:W-:Y:S01]  /*5580*/  LEA R70, R54, R69, 0x3 ;  /* 0x0000004536467211 */ /* 0x000fe200078e18ff */
[----:B------:R-:W-:Y:S01]  /*5590*/  STG.E.U16 desc[UR10][R24.64], R90 ;  /* 0x0000005a18007986 */ /* 0x000fe2000c10150a */
[----:B------:R-:W-:-:S02]  /*55a0*/  LEA.HI.X.SX32 R33, R37, R94, 0x1, P4 ;  /* 0x0000005e25217211 */ /* 0x000fc400020f0eff */
[----:B------:R-:W-:Y:S02]  /*55b0*/  LEA R38, P4, R43, R92, 0x1 ;  /* 0x0000005c2b267211 */ /* 0x000fe400078808ff */
[----:B------:R-:W-:Y:S02]  /*55c0*/  LEA.HI.X.SX32 R35, R39, R94, 0x1, P6 ;  /* 0x0000005e27237211 */ /* 0x000fe400030f0eff */
[----:B------:R-:W-:Y:S02]  /*55d0*/  LEA R40, P6, R45, R92, 0x1 ;  /* 0x0000005c2d287211 */ /* 0x000fe400078c08ff */
[----:B------:R-:W-:Y:S02]  /*55e0*/  LEA.HI.X.SX32 R37, R41, R94, 0x1, P5 ;  /* 0x0000005e29257211 */ /* 0x000fe400028f0eff */
[----:B------:R-:W-:Y:S02]  /*55f0*/  LEA R71, R54, R70, 0x3 ;  /* 0x0000004636477211 */ /* 0x000fe400078e18ff */
[----:B------:R-:W-:-:S02]  /*5600*/  LEA R42, P5, R47, R92, 0x1 ;  /* 0x0000005c2f2a7211 */ /* 0x000fc400078a08ff */
[----:B------:R-:W-:Y:S01]  /*5610*/  LEA.HI.X.SX32 R39, R43, R94, 0x1, P4 ;  /* 0x0000005e2b277211 */ /* 0x000fe200020f0eff */
[C---:B------:R-:W-:Y:S01]  /*5620*/  IMAD R74, R54.reuse, 0x8, R71 ;  /* 0x00000008364a7824 */ /* 0x040fe200078e0247 */
[----:B------:R-:W-:Y:S02]  /*5630*/  LEA R44, P4, R49, R92, 0x1 ;  /* 0x0000005c312c7211 */ /* 0x000fe400078808ff */
[----:B------:R-:W-:Y:S01]  /*5640*/  LEA.HI.X.SX32 R41, R45, R94, 0x1, P6 ;  /* 0x0000005e2d297211 */ /* 0x000fe200030f0eff */
[----:B------:R-:W-:Y:S01]  /*5650*/  IMAD R75, R54, 0x8, R74 ;  /* 0x00000008364b7824 */ /* 0x000fe200078e024a */
[----:B------:R-:W-:Y:S02]  /*5660*/  LEA R46, P6, R51, R92, 0x1 ;  /* 0x0000005c332e7211 */ /* 0x000fe400078c08ff */
[----:B------:R-:W-:Y:S02]  /*5670*/  LEA.HI.X.SX32 R43, R47, R94, 0x1, P5 ;  /* 0x0000005e2f2b7211 */ /* 0x000fe400028f0eff */
[----:B------:R-:W-:-:S02]  /*5680*/  LEA R48, P5, R53, R92, 0x1 ;  /* 0x0000005c35307211 */ /* 0x000fc400078a08ff */
[----:B------:R-:W-:Y:S02]  /*5690*/  LEA.HI.X.SX32 R45, R49, R94, 0x1, P4 ;  /* 0x0000005e312d7211 */ /* 0x000fe400020f0eff */
[----:B------:R-:W-:Y:S02]  /*56a0*/  PRMT R3, R76, 0x7632, R3 ;  /* 0x000076324c037816 */ /* 0x000fe40000000003 */
[----:B------:R-:W-:Y:S02]  /*56b0*/  LEA R50, P4, R55, R92, 0x1 ;  /* 0x0000005c37327211 */ /* 0x000fe400078808ff */
[----:B------:R-:W-:Y:S01]  /*56c0*/  PRMT R9, R78, 0x7632, R9 ;  /* 0x000076324e097816 */ /* 0x000fe20000000009 */
[----:B------:R-:W-:Y:S01]  /*56d0*/  STG.E.U16 desc[UR10][R26.64], R3 ;  /* 0x000000031a007986 */ /* 0x000fe2000c10150a */
[----:B------:R-:W-:Y:S02]  /*56e0*/  LEA.HI.X.SX32 R47, R51, R94, 0x1, P6 ;  /* 0x0000005e332f7211 */ /* 0x000fe400030f0eff */
[----:B-1----:R-:W-:Y:S01]  /*56f0*/  PRMT R15, R80, 0x7632, R15 ;  /* 0x00007632500f7816 */ /* 0x002fe2000000000f */
[----:B------:R1:W-:Y:S01]  /*5700*/  STG.E.U16 desc[UR10][R28.64], R9 ;  /* 0x000000091c007986 */ /* 0x0003e2000c10150a */
[----:B------:R-:W-:-:S02]  /*5710*/  LEA R52, P6, R57, R92, 0x1 ;  /* 0x0000005c39347211 */ /* 0x000fc400078c08ff */
[----:B------:R-:W-:Y:S01]  /*5720*/  LEA.HI.X.SX32 R49, R53, R94, 0x1, P5 ;  /* 0x0000005e35317211 */ /* 0x000fe200028f0eff */
[----:B------:R5:W-:Y:S01]  /*5730*/  STG.E.U16 desc[UR10][R30.64], R15 ;  /* 0x0000000f1e007986 */ /* 0x000be2000c10150a */
[----:B------:R-:W-:Y:S02]  /*5740*/  PRMT R8, R82, 0x7632, R8 ;  /* 0x0000763252087816 */ /* 0x000fe40000000008 */
[----:B------:R-:W-:Y:S02]  /*5750*/  LEA R54, P5, R59, R92, 0x1 ;  /* 0x0000005c3b367211 */ /* 0x000fe400078a08ff */
[----:B--2---:R-:W-:Y:S01]  /*5760*/  PRMT R17, R84, 0x7632, R17 ;  /* 0x0000763254117816 */ /* 0x004fe20000000011 */
[----:B------:R2:W-:Y:S01]  /*5770*/  STG.E.U16 desc[UR10][R32.64], R8 ;  /* 0x0000000820007986 */ /* 0x0005e2000c10150a */
[----:B------:R-:W-:Y:S02]  /*5780*/  FSETP.NEU.AND P2, PT, R56, RZ, PT ;  /* 0x000000ff3800720b */ /* 0x000fe40003f4d000 */
[----:B------:R-:W-:Y:S01]  /*5790*/  LEA.HI.X.SX32 R51, R55, R94, 0x1, P4 ;  /* 0x0000005e37337211 */ /* 0x000fe200020f0eff */
[----:B------:R0:W-:Y:S01]  /*57a0*/  STG.E.U16 desc[UR10][R34.64], R17 ;  /* 0x0000001122007986 */ /* 0x0001e2000c10150a */
[----:B---3--:R-:W-:-:S02]  /*57b0*/  PRMT R18, R86, 0x7632, R18 ;  /* 0x0000763256127816 */ /* 0x008fc40000000012 */
[----:B------:R-:W-:Y:S02]  /*57c0*/  LEA R56, P4, R61, R92, 0x1 ;  /* 0x0000005c3d387211 */ /* 0x000fe400078808ff */
[----:B------:R-:W-:Y:S01]  /*57d0*/  PRMT R19, R88, 0x7632, R19 ;  /* 0x0000763258137816 */ /* 0x000fe20000000013 */
[----:B------:R3:W-:Y:S01]  /*57e0*/  STG.E.U16 desc[UR10][R36.64], R18 ;  /* 0x0000001224007986 */ /* 0x0007e2000c10150a */
[----:B------:R-:W-:Y:S02]  /*57f0*/  FSETP.NEU.AND P0, PT, R58, RZ, PT ;  /* 0x000000ff3a00720b */ /* 0x000fe40003f0d000 */
[----:B------:R-:W-:Y:S01]  /*5800*/  LEA.HI.X.SX32 R53, R57, R94, 0x1, P6 ;  /* 0x0000005e39357211 */ /* 0x000fe200030f0eff */
[----:B------:R3:W-:Y:S01]  /*5810*/  STG.E.U16 desc[UR10][R38.64], R19 ;  /* 0x0000001326007986 */ /* 0x0007e2000c10150a */
[----:B----4-:R-:W-:Y:S02]  /*5820*/  PRMT R20, R90, 0x7632, R20 ;  /* 0x000076325a147816 */ /* 0x010fe40000000014 */
[----:B------:R-:W-:-:S02]  /*5830*/  LEA R58, P6, R63, R92, 0x1 ;  /* 0x0000005c3f3a7211 */ /* 0x000fc400078c08ff */
[----:B------:R-:W-:Y:S01]  /*5840*/  LEA.HI.X.SX32 R55, R59, R94, 0x1, P5 ;  /* 0x0000005e3b377211 */ /* 0x000fe200028f0eff */
[----:B------:R4:W-:Y:S01]  /*5850*/  STG.E.U16 desc[UR10][R40.64], R20 ;  /* 0x0000001428007986 */ /* 0x0009e2000c10150a */
[----:B------:R-:W-:Y:S02]  /*5860*/  LEA R60, P5, R65, R92, 0x1 ;  /* 0x0000005c413c7211 */ /* 0x000fe400078a08ff */
[----:B------:R-:W-:Y:S01]  /*5870*/  LEA.HI.X.SX32 R57, R61, R94, 0x1, P4 ;  /* 0x0000005e3d397211 */ /* 0x000fe200020f0eff */
[----:B------:R4:W-:Y:S01]  /*5880*/  STG.E.U16 desc[UR10][R42.64], R77 ;  /* 0x0000004d2a007986 */ /* 0x0009e2000c10150a */
[----:B------:R-:W-:Y:S02]  /*5890*/  LEA R62, P4, R67, R92, 0x1 ;  /* 0x0000005c433e7211 */ /* 0x000fe400078808ff */
[----:B------:R-:W-:Y:S01]  /*58a0*/  LEA.HI.X.SX32 R59, R63, R94, 0x1, P6 ;  /* 0x0000005e3f3b7211 */ /* 0x000fe200030f0eff */
[----:B------:R4:W-:Y:S01]  /*58b0*/  STG.E.U16 desc[UR10][R44.64], R79 ;  /* 0x0000004f2c007986 */ /* 0x0009e2000c10150a */
[----:B------:R-:W-:-:S02]  /*58c0*/  LEA R64, P6, R69, R92, 0x1 ;  /* 0x0000005c45407211 */ /* 0x000fc400078c08ff */
[----:B------:R-:W-:Y:S01]  /*58d0*/  LEA.HI.X.SX32 R61, R65, R94, 0x1, P5 ;  /* 0x0000005e413d7211 */ /* 0x000fe200028f0eff */
[----:B------:R4:W-:Y:S01]  /*58e0*/  STG.E.U16 desc[UR10][R46.64], R81 ;  /* 0x000000512e007986 */ /* 0x0009e2000c10150a */
[----:B------:R-:W-:Y:S02]  /*58f0*/  LEA R66, P5, R70, R92, 0x1 ;  /* 0x0000005c46427211 */ /* 0x000fe400078a08ff */
[----:B------:R-:W-:Y:S01]  /*5900*/  LEA.HI.X.SX32 R63, R67, R94, 0x1, P4 ;  /* 0x0000005e433f7211 */ /* 0x000fe200020f0eff */
[----:B------:R4:W-:Y:S01]  /*5910*/  STG.E.U16 desc[UR10][R48.64], R83 ;  /* 0x0000005330007986 */ /* 0x0009e2000c10150a */
[----:B------:R-:W-:Y:S02]  /*5920*/  LEA R68, P4, R71, R92, 0x1 ;  /* 0x0000005c47447211 */ /* 0x000fe400078808ff */
[----:B-1----:R-:W-:Y:S01]  /*5930*/  PRMT R29, R77, 0x7632, R29 ;  /* 0x000076324d1d7816 */ /* 0x002fe2000000001d */
[----:B------:R4:W-:Y:S01]  /*5940*/  STG.E.U16 desc[UR10][R50.64], R85 ;  /* 0x0000005532007986 */ /* 0x0009e2000c10150a */
[----:B------:R-:W-:-:S02]  /*5950*/  LEA.HI.X.SX32 R65, R69, R94, 0x1, P6 ;  /* 0x0000005e45417211 */ /* 0x000fc400030f0eff */
[----:B-----5:R-:W-:Y:S01]  /*5960*/  PRMT R30, R79, 0x7632, R30 ;  /* 0x000076324f1e7816 */ /* 0x020fe2000000001e */
[----:B------:R4:W-:Y:S01]  /*5970*/  STG.E.U16 desc[UR10][R52.64], R87 ;  /* 0x0000005734007986 */ /* 0x0009e2000c10150a */
[----:B------:R-:W-:Y:S02]  /*5980*/  LEA R4, P6, R74, R92, 0x1 ;  /* 0x0000005c4a047211 */ /* 0x000fe400078c08ff */
[----:B------:R-:W-:Y:S01]  /*5990*/  LEA.HI.X.SX32 R67, R70, R94, 0x1, P5 ;  /* 0x0000005e46437211 */ /* 0x000fe200028f0eff */
[----:B------:R4:W-:Y:S01]  /*59a0*/  STG.E.U16 desc[UR10][R54.64], R89 ;  /* 0x0000005936007986 */ /* 0x0009e2000c10150a */
[----:B------:R-:W-:Y:S02]  /*59b0*/  PRMT R31, R81, 0x7632, R31 ;  /* 0x00007632511f7816 */ /* 0x000fe4000000001f */
[----:B------:R-:W-:Y:S01]  /*59c0*/  LEA R70, P5, R75, R92, 0x1 ;  /* 0x0000005c4b467211 */ /* 0x000fe200078a08ff */
[----:B------:R4:W-:Y:S01]  /*59d0*/  STG.E.U16 desc[UR10][R56.64], R91 ;  /* 0x0000005b38007986 */ /* 0x0009e2000c10150a */
[----:B--2---:R-:W-:-:S02]  /*59e0*/  PRMT R32, R83, 0x7632, R32 ;  /* 0x0000763253207816 */ /* 0x004fc40000000020 */
[-C--:B------:R-:W-:Y:S01]  /*59f0*/  LEA.HI.X.SX32 R69, R71, R94.reuse, 0x1, P4 ;  /* 0x0000005e47457211 */ /* 0x080fe200020f0eff */
[----:B------:R4:W-:Y:S01]  /*5a00*/  STG.E.U16 desc[UR10][R58.64], R29 ;  /* 0x0000001d3a007986 */ /* 0x0009e2000c10150a */
[----:B------:R-:W-:Y:S02]  /*5a10*/  PRMT R33, R85, 0x7632, R33 ;  /* 0x0000763255217816 */ /* 0x000fe40000000021 */
[----:B------:R-:W-:Y:S01]  /*5a20*/  FSETP.NEU.AND P4, PT, R5, RZ, PT ;  /* 0x000000ff0500720b */ /* 0x000fe20003f8d000 */
[----:B------:R4:W-:Y:S01]  /*5a30*/  STG.E.U16 desc[UR10][R60.64], R30 ;  /* 0x0000001e3c007986 */ /* 0x0009e2000c10150a */
[----:B0-----:R-:W-:Y:S02]  /*5a40*/  PRMT R34, R87, 0x7632, R34 ;  /* 0x0000763257227816 */ /* 0x001fe40000000022 */
[----:B------:R-:W-:Y:S01]  /*5a50*/  LEA.HI.X.SX32 R5, R74, R94, 0x1, P6 ;  /* 0x0000005e4a057211 */ /* 0x000fe200030f0eff */
[----:B------:R4:W-:Y:S01]  /*5a60*/  STG.E.U16 desc[UR10][R62.64], R31 ;  /* 0x0000001f3e007986 */ /* 0x0009e2000c10150a */
[----:B------:R-:W-:-:S02]  /*5a70*/  PRMT R9, R89, 0x7632, R9 ;  /* 0x0000763259097816 */ /* 0x000fc40000000009 */
[----:B------:R-:W-:Y:S01]  /*5a80*/  LEA.HI.X.SX32 R71, R75, R94, 0x1, P5 ;  /* 0x0000005e4b477211 */ /* 0x000fe200028f0eff */
[----:B------:R4:W-:Y:S01]  /*5a90*/  STG.E.U16 desc[UR10][R64.64], R32 ;  /* 0x0000002040007986 */ /* 0x0009e2000c10150a */
[----:B------:R-:W-:Y:S02]  /*5aa0*/  PRMT R35, R91, 0x7632, R35 ;  /* 0x000076325b237816 */ /* 0x000fe40000000023 */
[----:B------:R-:W-:Y:S01]  /*5ab0*/  FSEL R7, R7, -INF , P3 ;  /* 0xff80000007077808 */ /* 0x000fe20001800000 */
[----:B------:R4:W-:Y:S01]  /*5ac0*/  STG.E.U16 desc[UR10][R66.64], R33 ;  /* 0x0000002142007986 */ /* 0x0009e2000c10150a */
[----:B------:R-:W-:Y:S02]  /*5ad0*/  FSEL R8, R13, -INF , P2 ;  /* 0xff8000000d087808 */ /* 0x000fe40001000000 */
[----:B------:R-:W-:Y:S01]  /*5ae0*/  FSEL R3, R72, -INF , P0 ;  /* 0xff80000048037808 */ /* 0x000fe20000000000 */
[----:B------:R4:W-:Y:S01]  /*5af0*/  STG.E.U16 desc[UR10][R68.64], R34 ;  /* 0x0000002244007986 */ /* 0x0009e2000c10150a */
[----:B------:R-:W-:Y:S01]  /*5b00*/  FFMA R16, R7, 0.69314718246459960938, R6 ;  /* 0x3f31721807107823 */ /* 0x000fe20000000006 */
[----:B------:R-:W-:Y:S01]  /*5b10*/  FSEL R6, R73, -INF , P4 ;  /* 0xff80000049067808 */ /* 0x000fe20002000000 */
[----:B------:R-:W-:Y:S01]  /*5b20*/  FFMA R17, R8, 0.69314718246459960938, R133 ;  /* 0x3f31721808117823 */ /* 0x000fe20000000085 */
[----:B------:R4:W-:Y:S01]  /*5b30*/  STG.E.U16 desc[UR10][R4.64], R9 ;  /* 0x0000000904007986 */ /* 0x0009e2000c10150a */
[----:B------:R-:W-:Y:S01]  /*5b40*/  SHF.L.U32 R2, R2, 0x2, RZ ;  /* 0x0000000202027819 */ /* 0x000fe200000006ff */
[----:B---3--:R-:W-:Y:S01]  /*5b50*/  FFMA R18, R3, 0.69314718246459960938, R132 ;  /* 0x3f31721803127823 */ /* 0x008fe20000000084 */
[----:B------:R-:W-:Y:S01]  /*5b60*/  FFMA R19, R6, 0.69314718246459960938, R135 ;  /* 0x3f31721806137823 */ /* 0x000fe20000000087 */
[----:B------:R4:W-:Y:S01]  /*5b70*/  STG.E.U16 desc[UR10][R70.64], R35 ;  /* 0x0000002346007986 */ /* 0x0009e2000c10150a */
[----:B------:R-:W-:Y:S01]  /*5b80*/  LOP3.LUT R6, R2, 0x70, RZ, 0xc0, !PT ;  /* 0x0000007002067812 */ /* 0x000fe200078ec0ff */
[C---:B------:R-:W-:Y:S01]  /*5b90*/  IMAD.SHL.U32 R3, R0.reuse, 0x4, RZ ;  /* 0x0000000400037824 */ /* 0x040fe200078e00ff */
[----:B------:R-:W-:Y:S01]  /*5ba0*/  BAR.SYNC.DEFER_BLOCKING 0x0 ;  /* 0x0000000000007b1d */ /* 0x000fe20000010000 */
[----:B------:R-:W-:-:S03]  /*5bb0*/  IMAD.HI R0, R0, 0x4, RZ ;  /* 0x0000000400007827 */ /* 0x000fc600078e02ff */
[----:B------:R-:W-:-:S04]  /*5bc0*/  IADD3 R2, P0, P2, R3, UR7, R10 ;  /* 0x0000000703027c10 */ /* 0x000fc8000fa1e00a */
[----:B------:R-:W-:Y:S01]  /*5bd0*/  IADD3.X R3, R0, UR5, R11, P0, P2 ;  /* 0x0000000500037c10 */ /* 0x000fe200087e440b */
[----:B------:R4:W-:Y:S01]  /*5be0*/  STS.128 [R6+UR6], R16 ;  /* 0x0000001006007988 */ /* 0x0009e20008000c06 */
[----:B------:R-:W-:Y:S06]  /*5bf0*/  BAR.SYNC.DEFER_BLOCKING 0x0 ;  /* 0x0000000000007b1d */ /* 0x000fec0000010000 */
[----:B------:R-:W-:Y:S05]  /*5c00*/  @P1 EXIT ;  /* 0x000000000000194d */ /* 0x000fea0003800000 */
[----:B----4-:R-:W0:Y:S04]  /*5c10*/  LDS R5, [R12] ;  /* 0x000000000c057984 */ /* 0x010e280000000800 */
[----:B0-----:R-:W-:Y:S01]  /*5c20*/  STG.E desc[UR10][R2.64], R5 ;  /* 0x0000000502007986 */ /* 0x001fe2000c10190a */
[----:B------:R-:W-:Y:S05]  /*5c30*/  EXIT ;  /* 0x000000000000794d */ /* 0x000fea0003800000 */
.L_x_2:
[----:B------:R-:W-:-:S00]  /*5c40*/  BRA `(.L_x_2) ;  /* 0xfffffffc00fc7947 */ /* 0x000fc0000383ffff */
[----:B------:R-:W-:-:S00]  /*5c50*/  NOP ;  /* 0x0000000000007918 */ /* 0x000fc00000000000 */
        /* <DEDUP_REMOVED lines=10> */
.L_x_3:


//--------------------- .nv.global.init           --------------------------
	.section	.nv.global.init,"aw",@progbits
.nv.global.init:
	.type		_$_str,@object
	.size		_$_str,(.L_0 - _$_str)
_$_str:
        /*0000*/ 	.byte	0x5f, 0x5f, 0x43, 0x55, 0x44, 0x41, 0x5f, 0x46, 0x54, 0x5a, 0x00
.L_0:


//--------------------- .nv.shared.attn_fwd       --------------------------
	.section	.nv.shared.attn_fwd,"aw",@nobits
	.sectionflags	@""
	.align	16
	.zero		1024


//--------------------- .nv.shared.reserved.0     --------------------------
	.section	.nv.shared.reserved.0,"aw",@nobits
	.weak		__nv_reservedSMEM_offset_0_alias
	.size		__nv_reservedSMEM_offset_0_alias, 0, 0
	.other		__nv_reservedSMEM_offset_0_alias,@"STO_CUDA_RESERVED_SHARED STV_DEFAULT"
__nv_reservedSMEM_offset_0_alias:
	.zero		0


//--------------------- .nv.constant0.attn_fwd    --------------------------
	.section	.nv.constant0.attn_fwd,"a",@progbits
	.sectionflags	@""
	.align	4
.nv.constant0.attn_fwd:
	.zero		664


//--------------------- SYMBOLS --------------------------

	.type		.nv.reservedSmem.offset0,@object
	.size		.nv.reservedSmem.offset0,0x4
